//
// Generated by NVIDIA NVVM Compiler
//
// Compiler Build ID: CL-36424714
// Cuda compilation tools, release 13.0, V13.0.88
// Based on NVVM 20.0.0
//

.version 9.0
.target sm_100
.address_size 64

	// .globl	_Z26changeDetection_1x1_kernelPK6__halfPS_Pbiiifb

.visible .entry _Z26changeDetection_1x1_kernelPK6__halfPS_Pbiiifb(
	.param .u64 .ptr .align 1 _Z26changeDetection_1x1_kernelPK6__halfPS_Pbiiifb_param_0,
	.param .u64 .ptr .align 1 _Z26changeDetection_1x1_kernelPK6__halfPS_Pbiiifb_param_1,
	.param .u64 .ptr .align 1 _Z26changeDetection_1x1_kernelPK6__halfPS_Pbiiifb_param_2,
	.param .u32 _Z26changeDetection_1x1_kernelPK6__halfPS_Pbiiifb_param_3,
	.param .u32 _Z26changeDetection_1x1_kernelPK6__halfPS_Pbiiifb_param_4,
	.param .u32 _Z26changeDetection_1x1_kernelPK6__halfPS_Pbiiifb_param_5,
	.param .f32 _Z26changeDetection_1x1_kernelPK6__halfPS_Pbiiifb_param_6,
	.param .u8 _Z26changeDetection_1x1_kernelPK6__halfPS_Pbiiifb_param_7
)
{
	.reg .pred 	%p<32>;
	.reg .b16 	%rs<235>;
	.reg .b32 	%r<66>;
	.reg .b32 	%f<3>;
	.reg .b64 	%rd<111>;

	ld.param.u64 	%rd4, [_Z26changeDetection_1x1_kernelPK6__halfPS_Pbiiifb_param_0];
	ld.param.u64 	%rd5, [_Z26changeDetection_1x1_kernelPK6__halfPS_Pbiiifb_param_1];
	ld.param.u64 	%rd3, [_Z26changeDetection_1x1_kernelPK6__halfPS_Pbiiifb_param_2];
	ld.param.u32 	%r39, [_Z26changeDetection_1x1_kernelPK6__halfPS_Pbiiifb_param_3];
	ld.param.u32 	%r40, [_Z26changeDetection_1x1_kernelPK6__halfPS_Pbiiifb_param_4];
	ld.param.u32 	%r41, [_Z26changeDetection_1x1_kernelPK6__halfPS_Pbiiifb_param_5];
	ld.param.f32 	%f1, [_Z26changeDetection_1x1_kernelPK6__halfPS_Pbiiifb_param_6];
	ld.param.s8 	%rs15, [_Z26changeDetection_1x1_kernelPK6__halfPS_Pbiiifb_param_7];
	cvta.to.global.u64 	%rd1, %rd5;
	cvta.to.global.u64 	%rd2, %rd4;
	mov.u32 	%r42, %ctaid.x;
	mov.u32 	%r43, %ntid.x;
	mul.lo.s32 	%r1, %r42, %r43;
	mov.u32 	%r2, %tid.x;
	add.s32 	%r3, %r1, %r2;
	mul.lo.s32 	%r4, %r40, %r39;
	setp.ge.s32 	%p1, %r3, %r4;
	@%p1 bra 	$L__BB0_27;
	// begin inline asm
	{  cvt.rn.f16.f32 %rs16, %f1;}

	// end inline asm
	setp.lt.s32 	%p2, %r41, 1;
	@%p2 bra 	$L__BB0_27;
	// begin inline asm
	{neg.f16 %rs17,%rs16;
}
	// end inline asm
	and.b32  	%r5, %r41, 7;
	setp.lt.u32 	%p3, %r41, 8;
	mov.b16 	%rs234, 0;
	mov.b32 	%r57, 0;
	@%p3 bra 	$L__BB0_5;
	and.b32  	%r57, %r41, 2147483640;
	neg.s32 	%r55, %r57;
	shl.b32 	%r8, %r4, 3;
	mov.b16 	%rs234, 0;
	mul.wide.s32 	%rd9, %r4, 2;
	mov.u32 	%r54, %r3;
$L__BB0_4:
	.pragma "nounroll";
	mul.wide.s32 	%rd6, %r54, 2;
	add.s64 	%rd7, %rd1, %rd6;
	ld.global.u16 	%rs23, [%rd7];
	add.s64 	%rd8, %rd2, %rd6;
	ld.global.nc.u16 	%rs24, [%rd8];
	// begin inline asm
	{sub.f16 %rs22,%rs23,%rs24;
}
	// end inline asm
	// begin inline asm
	{ .reg .pred __$temp3;
  setp.gt.f16  __$temp3, %rs22, %rs16;
  selp.u16 %rs25, 1, 0, __$temp3;}
	// end inline asm
	// begin inline asm
	{ .reg .pred __$temp3;
  setp.lt.f16  __$temp3, %rs22, %rs17;
  selp.u16 %rs28, 1, 0, __$temp3;}
	// end inline asm
	or.b16  	%rs94, %rs28, %rs25;
	setp.ne.s16 	%p4, %rs94, 0;
	selp.u16 	%rs95, 1, 0, %p4;
	or.b16  	%rs96, %rs234, %rs95;
	add.s64 	%rd10, %rd7, %rd9;
	ld.global.u16 	%rs32, [%rd10];
	add.s64 	%rd11, %rd8, %rd9;
	ld.global.nc.u16 	%rs33, [%rd11];
	// begin inline asm
	{sub.f16 %rs31,%rs32,%rs33;
}
	// end inline asm
	// begin inline asm
	{ .reg .pred __$temp3;
  setp.gt.f16  __$temp3, %rs31, %rs16;
  selp.u16 %rs34, 1, 0, __$temp3;}
	// end inline asm
	// begin inline asm
	{ .reg .pred __$temp3;
  setp.lt.f16  __$temp3, %rs31, %rs17;
  selp.u16 %rs37, 1, 0, __$temp3;}
	// end inline asm
	or.b16  	%rs97, %rs37, %rs34;
	setp.ne.s16 	%p5, %rs97, 0;
	selp.u16 	%rs98, 1, 0, %p5;
	or.b16  	%rs99, %rs96, %rs98;
	add.s64 	%rd12, %rd10, %rd9;
	ld.global.u16 	%rs41, [%rd12];
	add.s64 	%rd13, %rd11, %rd9;
	ld.global.nc.u16 	%rs42, [%rd13];
	// begin inline asm
	{sub.f16 %rs40,%rs41,%rs42;
}
	// end inline asm
	// begin inline asm
	{ .reg .pred __$temp3;
  setp.gt.f16  __$temp3, %rs40, %rs16;
  selp.u16 %rs43, 1, 0, __$temp3;}
	// end inline asm
	// begin inline asm
	{ .reg .pred __$temp3;
  setp.lt.f16  __$temp3, %rs40, %rs17;
  selp.u16 %rs46, 1, 0, __$temp3;}
	// end inline asm
	or.b16  	%rs100, %rs46, %rs43;
	setp.ne.s16 	%p6, %rs100, 0;
	selp.u16 	%rs101, 1, 0, %p6;
	or.b16  	%rs102, %rs99, %rs101;
	add.s64 	%rd14, %rd12, %rd9;
	ld.global.u16 	%rs50, [%rd14];
	add.s64 	%rd15, %rd13, %rd9;
	ld.global.nc.u16 	%rs51, [%rd15];
	// begin inline asm
	{sub.f16 %rs49,%rs50,%rs51;
}
	// end inline asm
	// begin inline asm
	{ .reg .pred __$temp3;
  setp.gt.f16  __$temp3, %rs49, %rs16;
  selp.u16 %rs52, 1, 0, __$temp3;}
	// end inline asm
	// begin inline asm
	{ .reg .pred __$temp3;
  setp.lt.f16  __$temp3, %rs49, %rs17;
  selp.u16 %rs55, 1, 0, __$temp3;}
	// end inline asm
	or.b16  	%rs103, %rs55, %rs52;
	setp.ne.s16 	%p7, %rs103, 0;
	selp.u16 	%rs104, 1, 0, %p7;
	or.b16  	%rs105, %rs102, %rs104;
	add.s64 	%rd16, %rd14, %rd9;
	ld.global.u16 	%rs59, [%rd16];
	add.s64 	%rd17, %rd15, %rd9;
	ld.global.nc.u16 	%rs60, [%rd17];
	// begin inline asm
	{sub.f16 %rs58,%rs59,%rs60;
}
	// end inline asm
	// begin inline asm
	{ .reg .pred __$temp3;
  setp.gt.f16  __$temp3, %rs58, %rs16;
  selp.u16 %rs61, 1, 0, __$temp3;}
	// end inline asm
	// begin inline asm
	{ .reg .pred __$temp3;
  setp.lt.f16  __$temp3, %rs58, %rs17;
  selp.u16 %rs64, 1, 0, __$temp3;}
	// end inline asm
	or.b16  	%rs106, %rs64, %rs61;
	setp.ne.s16 	%p8, %rs106, 0;
	selp.u16 	%rs107, 1, 0, %p8;
	or.b16  	%rs108, %rs105, %rs107;
	add.s64 	%rd18, %rd16, %rd9;
	ld.global.u16 	%rs68, [%rd18];
	add.s64 	%rd19, %rd17, %rd9;
	ld.global.nc.u16 	%rs69, [%rd19];
	// begin inline asm
	{sub.f16 %rs67,%rs68,%rs69;
}
	// end inline asm
	// begin inline asm
	{ .reg .pred __$temp3;
  setp.gt.f16  __$temp3, %rs67, %rs16;
  selp.u16 %rs70, 1, 0, __$temp3;}
	// end inline asm
	// begin inline asm
	{ .reg .pred __$temp3;
  setp.lt.f16  __$temp3, %rs67, %rs17;
  selp.u16 %rs73, 1, 0, __$temp3;}
	// end inline asm
	or.b16  	%rs109, %rs73, %rs70;
	setp.ne.s16 	%p9, %rs109, 0;
	selp.u16 	%rs110, 1, 0, %p9;
	or.b16  	%rs111, %rs108, %rs110;
	add.s64 	%rd20, %rd18, %rd9;
	ld.global.u16 	%rs77, [%rd20];
	add.s64 	%rd21, %rd19, %rd9;
	ld.global.nc.u16 	%rs78, [%rd21];
	// begin inline asm
	{sub.f16 %rs76,%rs77,%rs78;
}
	// end inline asm
	// begin inline asm
	{ .reg .pred __$temp3;
  setp.gt.f16  __$temp3, %rs76, %rs16;
  selp.u16 %rs79, 1, 0, __$temp3;}
	// end inline asm
	// begin inline asm
	{ .reg .pred __$temp3;
  setp.lt.f16  __$temp3, %rs76, %rs17;
  selp.u16 %rs82, 1, 0, __$temp3;}
	// end inline asm
	or.b16  	%rs112, %rs82, %rs79;
	setp.ne.s16 	%p10, %rs112, 0;
	selp.u16 	%rs113, 1, 0, %p10;
	or.b16  	%rs114, %rs111, %rs113;
	add.s64 	%rd22, %rd20, %rd9;
	ld.global.u16 	%rs86, [%rd22];
	add.s64 	%rd23, %rd21, %rd9;
	ld.global.nc.u16 	%rs87, [%rd23];
	// begin inline asm
	{sub.f16 %rs85,%rs86,%rs87;
}
	// end inline asm
	// begin inline asm
	{ .reg .pred __$temp3;
  setp.gt.f16  __$temp3, %rs85, %rs16;
  selp.u16 %rs88, 1, 0, __$temp3;}
	// end inline asm
	// begin inline asm
	{ .reg .pred __$temp3;
  setp.lt.f16  __$temp3, %rs85, %rs17;
  selp.u16 %rs91, 1, 0, __$temp3;}
	// end inline asm
	or.b16  	%rs115, %rs91, %rs88;
	setp.ne.s16 	%p11, %rs115, 0;
	selp.u16 	%rs116, 1, 0, %p11;
	or.b16  	%rs234, %rs114, %rs116;
	add.s32 	%r55, %r55, 8;
	add.s32 	%r54, %r54, %r8;
	setp.ne.s32 	%p12, %r55, 0;
	@%p12 bra 	$L__BB0_4;
$L__BB0_5:
	setp.eq.s32 	%p13, %r5, 0;
	@%p13 bra 	$L__BB0_13;
	and.b32  	%r14, %r41, 3;
	setp.lt.u32 	%p14, %r5, 4;
	@%p14 bra 	$L__BB0_8;
	mad.lo.s32 	%r45, %r57, %r4, %r3;
	mul.wide.s32 	%rd24, %r45, 2;
	add.s64 	%rd25, %rd1, %rd24;
	ld.global.u16 	%rs119, [%rd25];
	add.s64 	%rd26, %rd2, %rd24;
	ld.global.nc.u16 	%rs120, [%rd26];
	// begin inline asm
	{sub.f16 %rs118,%rs119,%rs120;
}
	// end inline asm
	// begin inline asm
	{ .reg .pred __$temp3;
  setp.gt.f16  __$temp3, %rs118, %rs16;
  selp.u16 %rs121, 1, 0, __$temp3;}
	// end inline asm
	// begin inline asm
	{ .reg .pred __$temp3;
  setp.lt.f16  __$temp3, %rs118, %rs17;
  selp.u16 %rs124, 1, 0, __$temp3;}
	// end inline asm
	or.b16  	%rs154, %rs124, %rs121;
	mul.wide.s32 	%rd27, %r4, 2;
	add.s64 	%rd28, %rd25, %rd27;
	ld.global.u16 	%rs128, [%rd28];
	add.s64 	%rd29, %rd26, %rd27;
	ld.global.nc.u16 	%rs129, [%rd29];
	// begin inline asm
	{sub.f16 %rs127,%rs128,%rs129;
}
	// end inline asm
	// begin inline asm
	{ .reg .pred __$temp3;
  setp.gt.f16  __$temp3, %rs127, %rs16;
  selp.u16 %rs130, 1, 0, __$temp3;}
	// end inline asm
	// begin inline asm
	{ .reg .pred __$temp3;
  setp.lt.f16  __$temp3, %rs127, %rs17;
  selp.u16 %rs133, 1, 0, __$temp3;}
	// end inline asm
	or.b16  	%rs155, %rs133, %rs130;
	or.b16  	%rs156, %rs154, %rs155;
	add.s64 	%rd30, %rd28, %rd27;
	ld.global.u16 	%rs137, [%rd30];
	add.s64 	%rd31, %rd29, %rd27;
	ld.global.nc.u16 	%rs138, [%rd31];
	// begin inline asm
	{sub.f16 %rs136,%rs137,%rs138;
}
	// end inline asm
	// begin inline asm
	{ .reg .pred __$temp3;
  setp.gt.f16  __$temp3, %rs136, %rs16;
  selp.u16 %rs139, 1, 0, __$temp3;}
	// end inline asm
	// begin inline asm
	{ .reg .pred __$temp3;
  setp.lt.f16  __$temp3, %rs136, %rs17;
  selp.u16 %rs142, 1, 0, __$temp3;}
	// end inline asm
	or.b16  	%rs157, %rs142, %rs139;
	or.b16  	%rs158, %rs156, %rs157;
	add.s64 	%rd32, %rd30, %rd27;
	ld.global.u16 	%rs146, [%rd32];
	add.s64 	%rd33, %rd31, %rd27;
	ld.global.nc.u16 	%rs147, [%rd33];
	// begin inline asm
	{sub.f16 %rs145,%rs146,%rs147;
}
	// end inline asm
	// begin inline asm
	{ .reg .pred __$temp3;
  setp.gt.f16  __$temp3, %rs145, %rs16;
  selp.u16 %rs148, 1, 0, __$temp3;}
	// end inline asm
	// begin inline asm
	{ .reg .pred __$temp3;
  setp.lt.f16  __$temp3, %rs145, %rs17;
  selp.u16 %rs151, 1, 0, __$temp3;}
	// end inline asm
	or.b16  	%rs159, %rs151, %rs148;
	or.b16  	%rs160, %rs158, %rs159;
	setp.ne.s16 	%p15, %rs160, 0;
	selp.u16 	%rs161, 1, 0, %p15;
	or.b16  	%rs234, %rs234, %rs161;
	add.s32 	%r57, %r57, 4;
$L__BB0_8:
	setp.eq.s32 	%p16, %r14, 0;
	@%p16 bra 	$L__BB0_13;
	setp.eq.s32 	%p17, %r14, 1;
	@%p17 bra 	$L__BB0_11;
	mad.lo.s32 	%r46, %r57, %r4, %r3;
	mul.wide.s32 	%rd34, %r46, 2;
	add.s64 	%rd35, %rd1, %rd34;
	ld.global.u16 	%rs164, [%rd35];
	add.s64 	%rd36, %rd2, %rd34;
	ld.global.nc.u16 	%rs165, [%rd36];
	// begin inline asm
	{sub.f16 %rs163,%rs164,%rs165;
}
	// end inline asm
	// begin inline asm
	{ .reg .pred __$temp3;
  setp.gt.f16  __$temp3, %rs163, %rs16;
  selp.u16 %rs166, 1, 0, __$temp3;}
	// end inline asm
	// begin inline asm
	{ .reg .pred __$temp3;
  setp.lt.f16  __$temp3, %rs163, %rs17;
  selp.u16 %rs169, 1, 0, __$temp3;}
	// end inline asm
	or.b16  	%rs181, %rs169, %rs166;
	mul.wide.s32 	%rd37, %r4, 2;
	add.s64 	%rd38, %rd35, %rd37;
	ld.global.u16 	%rs173, [%rd38];
	add.s64 	%rd39, %rd36, %rd37;
	ld.global.nc.u16 	%rs174, [%rd39];
	// begin inline asm
	{sub.f16 %rs172,%rs173,%rs174;
}
	// end inline asm
	// begin inline asm
	{ .reg .pred __$temp3;
  setp.gt.f16  __$temp3, %rs172, %rs16;
  selp.u16 %rs175, 1, 0, __$temp3;}
	// end inline asm
	// begin inline asm
	{ .reg .pred __$temp3;
  setp.lt.f16  __$temp3, %rs172, %rs17;
  selp.u16 %rs178, 1, 0, __$temp3;}
	// end inline asm
	or.b16  	%rs182, %rs178, %rs175;
	or.b16  	%rs183, %rs181, %rs182;
	setp.ne.s16 	%p18, %rs183, 0;
	selp.u16 	%rs184, 1, 0, %p18;
	or.b16  	%rs234, %rs234, %rs184;
	add.s32 	%r57, %r57, 2;
$L__BB0_11:
	and.b32  	%r47, %r41, 1;
	setp.eq.b32 	%p19, %r47, 1;
	not.pred 	%p20, %p19;
	@%p20 bra 	$L__BB0_13;
	mad.lo.s32 	%r48, %r57, %r4, %r3;
	mul.wide.s32 	%rd40, %r48, 2;
	add.s64 	%rd41, %rd1, %rd40;
	ld.global.u16 	%rs186, [%rd41];
	add.s64 	%rd42, %rd2, %rd40;
	ld.global.nc.u16 	%rs187, [%rd42];
	// begin inline asm
	{sub.f16 %rs185,%rs186,%rs187;
}
	// end inline asm
	// begin inline asm
	{ .reg .pred __$temp3;
  setp.gt.f16  __$temp3, %rs185, %rs16;
  selp.u16 %rs188, 1, 0, __$temp3;}
	// end inline asm
	// begin inline asm
	{ .reg .pred __$temp3;
  setp.lt.f16  __$temp3, %rs185, %rs17;
  selp.u16 %rs191, 1, 0, __$temp3;}
	// end inline asm
	or.b16  	%rs194, %rs191, %rs188;
	setp.ne.s16 	%p21, %rs194, 0;
	selp.u16 	%rs195, 1, 0, %p21;
	or.b16  	%rs234, %rs234, %rs195;
$L__BB0_13:
	and.b16  	%rs196, %rs234, 255;
	setp.eq.s16 	%p22, %rs196, 0;
	@%p22 bra 	$L__BB0_27;
	cvt.s64.s32 	%rd43, %r3;
	cvta.to.global.u64 	%rd44, %rd3;
	add.s64 	%rd45, %rd44, %rd43;
	mov.b16 	%rs197, 1;
	st.global.u8 	[%rd45], %rs197;
	setp.eq.s16 	%p23, %rs15, 0;
	@%p23 bra 	$L__BB0_27;
	and.b32  	%r19, %r41, 15;
	setp.lt.u32 	%p24, %r41, 16;
	mov.b32 	%r62, 0;
	@%p24 bra 	$L__BB0_18;
	and.b32  	%r62, %r41, 2147483632;
	neg.s32 	%r60, %r62;
	shl.b32 	%r22, %r4, 4;
	mul.wide.s32 	%rd49, %r4, 2;
	mov.u32 	%r59, %r3;
$L__BB0_17:
	.pragma "nounroll";
	mul.wide.s32 	%rd46, %r59, 2;
	add.s64 	%rd47, %rd1, %rd46;
	add.s64 	%rd48, %rd2, %rd46;
	ld.global.nc.u16 	%rs198, [%rd48];
	st.global.u16 	[%rd47], %rs198;
	add.s64 	%rd50, %rd47, %rd49;
	add.s64 	%rd51, %rd48, %rd49;
	ld.global.nc.u16 	%rs199, [%rd51];
	st.global.u16 	[%rd50], %rs199;
	add.s64 	%rd52, %rd50, %rd49;
	add.s64 	%rd53, %rd51, %rd49;
	ld.global.nc.u16 	%rs200, [%rd53];
	st.global.u16 	[%rd52], %rs200;
	add.s64 	%rd54, %rd52, %rd49;
	add.s64 	%rd55, %rd53, %rd49;
	ld.global.nc.u16 	%rs201, [%rd55];
	st.global.u16 	[%rd54], %rs201;
	add.s64 	%rd56, %rd54, %rd49;
	add.s64 	%rd57, %rd55, %rd49;
	ld.global.nc.u16 	%rs202, [%rd57];
	st.global.u16 	[%rd56], %rs202;
	add.s64 	%rd58, %rd56, %rd49;
	add.s64 	%rd59, %rd57, %rd49;
	ld.global.nc.u16 	%rs203, [%rd59];
	st.global.u16 	[%rd58], %rs203;
	add.s64 	%rd60, %rd58, %rd49;
	add.s64 	%rd61, %rd59, %rd49;
	ld.global.nc.u16 	%rs204, [%rd61];
	st.global.u16 	[%rd60], %rs204;
	add.s64 	%rd62, %rd60, %rd49;
	add.s64 	%rd63, %rd61, %rd49;
	ld.global.nc.u16 	%rs205, [%rd63];
	st.global.u16 	[%rd62], %rs205;
	add.s64 	%rd64, %rd62, %rd49;
	add.s64 	%rd65, %rd63, %rd49;
	ld.global.nc.u16 	%rs206, [%rd65];
	st.global.u16 	[%rd64], %rs206;
	add.s64 	%rd66, %rd64, %rd49;
	add.s64 	%rd67, %rd65, %rd49;
	ld.global.nc.u16 	%rs207, [%rd67];
	st.global.u16 	[%rd66], %rs207;
	add.s64 	%rd68, %rd66, %rd49;
	add.s64 	%rd69, %rd67, %rd49;
	ld.global.nc.u16 	%rs208, [%rd69];
	st.global.u16 	[%rd68], %rs208;
	add.s64 	%rd70, %rd68, %rd49;
	add.s64 	%rd71, %rd69, %rd49;
	ld.global.nc.u16 	%rs209, [%rd71];
	st.global.u16 	[%rd70], %rs209;
	add.s64 	%rd72, %rd70, %rd49;
	add.s64 	%rd73, %rd71, %rd49;
	ld.global.nc.u16 	%rs210, [%rd73];
	st.global.u16 	[%rd72], %rs210;
	add.s64 	%rd74, %rd72, %rd49;
	add.s64 	%rd75, %rd73, %rd49;
	ld.global.nc.u16 	%rs211, [%rd75];
	st.global.u16 	[%rd74], %rs211;
	add.s64 	%rd76, %rd74, %rd49;
	add.s64 	%rd77, %rd75, %rd49;
	ld.global.nc.u16 	%rs212, [%rd77];
	st.global.u16 	[%rd76], %rs212;
	add.s64 	%rd78, %rd76, %rd49;
	add.s64 	%rd79, %rd77, %rd49;
	ld.global.nc.u16 	%rs213, [%rd79];
	st.global.u16 	[%rd78], %rs213;
	add.s32 	%r60, %r60, 16;
	add.s32 	%r59, %r59, %r22;
	setp.ne.s32 	%p25, %r60, 0;
	@%p25 bra 	$L__BB0_17;
$L__BB0_18:
	setp.eq.s32 	%p26, %r19, 0;
	@%p26 bra 	$L__BB0_27;
	setp.lt.u32 	%p27, %r19, 8;
	@%p27 bra 	$L__BB0_21;
	mad.lo.s32 	%r50, %r62, %r4, %r3;
	mul.wide.s32 	%rd80, %r50, 2;
	add.s64 	%rd81, %rd1, %rd80;
	add.s64 	%rd82, %rd2, %rd80;
	ld.global.nc.u16 	%rs214, [%rd82];
	st.global.u16 	[%rd81], %rs214;
	mul.wide.s32 	%rd83, %r4, 2;
	add.s64 	%rd84, %rd81, %rd83;
	add.s64 	%rd85, %rd82, %rd83;
	ld.global.nc.u16 	%rs215, [%rd85];
	st.global.u16 	[%rd84], %rs215;
	add.s64 	%rd86, %rd84, %rd83;
	add.s64 	%rd87, %rd85, %rd83;
	ld.global.nc.u16 	%rs216, [%rd87];
	st.global.u16 	[%rd86], %rs216;
	add.s64 	%rd88, %rd86, %rd83;
	add.s64 	%rd89, %rd87, %rd83;
	ld.global.nc.u16 	%rs217, [%rd89];
	st.global.u16 	[%rd88], %rs217;
	add.s64 	%rd90, %rd88, %rd83;
	add.s64 	%rd91, %rd89, %rd83;
	ld.global.nc.u16 	%rs218, [%rd91];
	st.global.u16 	[%rd90], %rs218;
	add.s64 	%rd92, %rd90, %rd83;
	add.s64 	%rd93, %rd91, %rd83;
	ld.global.nc.u16 	%rs219, [%rd93];
	st.global.u16 	[%rd92], %rs219;
	add.s64 	%rd94, %rd92, %rd83;
	add.s64 	%rd95, %rd93, %rd83;
	ld.global.nc.u16 	%rs220, [%rd95];
	st.global.u16 	[%rd94], %rs220;
	add.s64 	%rd96, %rd94, %rd83;
	add.s64 	%rd97, %rd95, %rd83;
	ld.global.nc.u16 	%rs221, [%rd97];
	st.global.u16 	[%rd96], %rs221;
	add.s32 	%r62, %r62, 8;
$L__BB0_21:
	setp.eq.s32 	%p28, %r5, 0;
	@%p28 bra 	$L__BB0_27;
	and.b32  	%r30, %r41, 3;
	setp.lt.u32 	%p29, %r5, 4;
	@%p29 bra 	$L__BB0_24;
	mad.lo.s32 	%r51, %r62, %r4, %r3;
	mul.wide.s32 	%rd98, %r51, 2;
	add.s64 	%rd99, %rd1, %rd98;
	add.s64 	%rd100, %rd2, %rd98;
	ld.global.nc.u16 	%rs222, [%rd100];
	st.global.u16 	[%rd99], %rs222;
	mul.wide.s32 	%rd101, %r4, 2;
	add.s64 	%rd102, %rd99, %rd101;
	add.s64 	%rd103, %rd100, %rd101;
	ld.global.nc.u16 	%rs223, [%rd103];
	st.global.u16 	[%rd102], %rs223;
	add.s64 	%rd104, %rd102, %rd101;
	add.s64 	%rd105, %rd103, %rd101;
	ld.global.nc.u16 	%rs224, [%rd105];
	st.global.u16 	[%rd104], %rs224;
	add.s64 	%rd106, %rd104, %rd101;
	add.s64 	%rd107, %rd105, %rd101;
	ld.global.nc.u16 	%rs225, [%rd107];
	st.global.u16 	[%rd106], %rs225;
	add.s32 	%r62, %r62, 4;
$L__BB0_24:
	setp.eq.s32 	%p30, %r30, 0;
	@%p30 bra 	$L__BB0_27;
	mul.lo.s32 	%r52, %r62, %r40;
	mad.lo.s32 	%r53, %r52, %r39, %r2;
	add.s32 	%r65, %r53, %r1;
	neg.s32 	%r64, %r30;
$L__BB0_26:
	.pragma "nounroll";
	mul.wide.s32 	%rd108, %r65, 2;
	add.s64 	%rd109, %rd1, %rd108;
	add.s64 	%rd110, %rd2, %rd108;
	ld.global.nc.u16 	%rs226, [%rd110];
	st.global.u16 	[%rd109], %rs226;
	add.s32 	%r65, %r65, %r4;
	add.s32 	%r64, %r64, 1;
	setp.ne.s32 	%p31, %r64, 0;
	@%p31 bra 	$L__BB0_26;
$L__BB0_27:
	ret;

}
	// .globl	_Z22changeDetection_kernelPK6__halfPS_Pbiiiiifb
.visible .entry _Z22changeDetection_kernelPK6__halfPS_Pbiiiiifb(
	.param .u64 .ptr .align 1 _Z22changeDetection_kernelPK6__halfPS_Pbiiiiifb_param_0,
	.param .u64 .ptr .align 1 _Z22changeDetection_kernelPK6__halfPS_Pbiiiiifb_param_1,
	.param .u64 .ptr .align 1 _Z22changeDetection_kernelPK6__halfPS_Pbiiiiifb_param_2,
	.param .u32 _Z22changeDetection_kernelPK6__halfPS_Pbiiiiifb_param_3,
	.param .u32 _Z22changeDetection_kernelPK6__halfPS_Pbiiiiifb_param_4,
	.param .u32 _Z22changeDetection_kernelPK6__halfPS_Pbiiiiifb_param_5,
	.param .u32 _Z22changeDetection_kernelPK6__halfPS_Pbiiiiifb_param_6,
	.param .u32 _Z22changeDetection_kernelPK6__halfPS_Pbiiiiifb_param_7,
	.param .f32 _Z22changeDetection_kernelPK6__halfPS_Pbiiiiifb_param_8,
	.param .u8 _Z22changeDetection_kernelPK6__halfPS_Pbiiiiifb_param_9
)
{
	.reg .pred 	%p<74>;
	.reg .b16 	%rs<218>;
	.reg .b32 	%r<99>;
	.reg .b32 	%f<3>;
	.reg .b64 	%rd<63>;

	ld.param.u64 	%rd6, [_Z22changeDetection_kernelPK6__halfPS_Pbiiiiifb_param_0];
	ld.param.u64 	%rd7, [_Z22changeDetection_kernelPK6__halfPS_Pbiiiiifb_param_1];
	ld.param.u64 	%rd8, [_Z22changeDetection_kernelPK6__halfPS_Pbiiiiifb_param_2];
	ld.param.u32 	%r57, [_Z22changeDetection_kernelPK6__halfPS_Pbiiiiifb_param_3];
	ld.param.u32 	%r58, [_Z22changeDetection_kernelPK6__halfPS_Pbiiiiifb_param_4];
	ld.param.u32 	%r59, [_Z22changeDetection_kernelPK6__halfPS_Pbiiiiifb_param_5];
	ld.param.u32 	%r60, [_Z22changeDetection_kernelPK6__halfPS_Pbiiiiifb_param_6];
	ld.param.u32 	%r61, [_Z22changeDetection_kernelPK6__halfPS_Pbiiiiifb_param_7];
	ld.param.f32 	%f1, [_Z22changeDetection_kernelPK6__halfPS_Pbiiiiifb_param_8];
	cvta.to.global.u64 	%rd1, %rd7;
	cvta.to.global.u64 	%rd2, %rd6;
	cvta.to.global.u64 	%rd3, %rd8;
	mov.u32 	%r62, %ctaid.x;
	mov.u32 	%r63, %ntid.x;
	mul.lo.s32 	%r1, %r62, %r63;
	mov.u32 	%r2, %tid.x;
	add.s32 	%r94, %r1, %r2;
	mul.lo.s32 	%r4, %r58, %r57;
	setp.ge.s32 	%p2, %r94, %r4;
	@%p2 bra 	$L__BB1_45;
	// begin inline asm
	{  cvt.rn.f16.f32 %rs16, %f1;}

	// end inline asm
	setp.lt.s32 	%p3, %r59, 1;
	@%p3 bra 	$L__BB1_45;
	// begin inline asm
	{neg.f16 %rs17,%rs16;
}
	// end inline asm
	and.b32  	%r5, %r59, 7;
	setp.lt.u32 	%p4, %r59, 8;
	mov.b16 	%rs217, 0;
	mov.b32 	%r85, 0;
	@%p4 bra 	$L__BB1_5;
	and.b32  	%r85, %r59, 2147483640;
	mov.b16 	%rs217, 0;
	mov.b32 	%r83, 0;
	mul.wide.s32 	%rd12, %r4, 2;
$L__BB1_4:
	.pragma "nounroll";
	mad.lo.s32 	%r66, %r83, %r4, %r94;
	mul.wide.s32 	%rd9, %r66, 2;
	add.s64 	%rd10, %rd1, %rd9;
	ld.global.u16 	%rs23, [%rd10];
	add.s64 	%rd11, %rd2, %rd9;
	ld.global.nc.u16 	%rs24, [%rd11];
	// begin inline asm
	{sub.f16 %rs22,%rs23,%rs24;
}
	// end inline asm
	// begin inline asm
	{ .reg .pred __$temp3;
  setp.gt.f16  __$temp3, %rs22, %rs16;
  selp.u16 %rs25, 1, 0, __$temp3;}
	// end inline asm
	// begin inline asm
	{ .reg .pred __$temp3;
  setp.lt.f16  __$temp3, %rs22, %rs17;
  selp.u16 %rs28, 1, 0, __$temp3;}
	// end inline asm
	or.b16  	%rs94, %rs28, %rs25;
	setp.ne.s16 	%p5, %rs94, 0;
	selp.u16 	%rs95, 1, 0, %p5;
	or.b16  	%rs96, %rs217, %rs95;
	add.s64 	%rd13, %rd10, %rd12;
	ld.global.u16 	%rs32, [%rd13];
	add.s64 	%rd14, %rd11, %rd12;
	ld.global.nc.u16 	%rs33, [%rd14];
	// begin inline asm
	{sub.f16 %rs31,%rs32,%rs33;
}
	// end inline asm
	// begin inline asm
	{ .reg .pred __$temp3;
  setp.gt.f16  __$temp3, %rs31, %rs16;
  selp.u16 %rs34, 1, 0, __$temp3;}
	// end inline asm
	// begin inline asm
	{ .reg .pred __$temp3;
  setp.lt.f16  __$temp3, %rs31, %rs17;
  selp.u16 %rs37, 1, 0, __$temp3;}
	// end inline asm
	or.b16  	%rs97, %rs37, %rs34;
	setp.ne.s16 	%p6, %rs97, 0;
	selp.u16 	%rs98, 1, 0, %p6;
	or.b16  	%rs99, %rs96, %rs98;
	add.s64 	%rd15, %rd13, %rd12;
	ld.global.u16 	%rs41, [%rd15];
	add.s64 	%rd16, %rd14, %rd12;
	ld.global.nc.u16 	%rs42, [%rd16];
	// begin inline asm
	{sub.f16 %rs40,%rs41,%rs42;
}
	// end inline asm
	// begin inline asm
	{ .reg .pred __$temp3;
  setp.gt.f16  __$temp3, %rs40, %rs16;
  selp.u16 %rs43, 1, 0, __$temp3;}
	// end inline asm
	// begin inline asm
	{ .reg .pred __$temp3;
  setp.lt.f16  __$temp3, %rs40, %rs17;
  selp.u16 %rs46, 1, 0, __$temp3;}
	// end inline asm
	or.b16  	%rs100, %rs46, %rs43;
	setp.ne.s16 	%p7, %rs100, 0;
	selp.u16 	%rs101, 1, 0, %p7;
	or.b16  	%rs102, %rs99, %rs101;
	add.s64 	%rd17, %rd15, %rd12;
	ld.global.u16 	%rs50, [%rd17];
	add.s64 	%rd18, %rd16, %rd12;
	ld.global.nc.u16 	%rs51, [%rd18];
	// begin inline asm
	{sub.f16 %rs49,%rs50,%rs51;
}
	// end inline asm
	// begin inline asm
	{ .reg .pred __$temp3;
  setp.gt.f16  __$temp3, %rs49, %rs16;
  selp.u16 %rs52, 1, 0, __$temp3;}
	// end inline asm
	// begin inline asm
	{ .reg .pred __$temp3;
  setp.lt.f16  __$temp3, %rs49, %rs17;
  selp.u16 %rs55, 1, 0, __$temp3;}
	// end inline asm
	or.b16  	%rs103, %rs55, %rs52;
	setp.ne.s16 	%p8, %rs103, 0;
	selp.u16 	%rs104, 1, 0, %p8;
	or.b16  	%rs105, %rs102, %rs104;
	add.s64 	%rd19, %rd17, %rd12;
	ld.global.u16 	%rs59, [%rd19];
	add.s64 	%rd20, %rd18, %rd12;
	ld.global.nc.u16 	%rs60, [%rd20];
	// begin inline asm
	{sub.f16 %rs58,%rs59,%rs60;
}
	// end inline asm
	// begin inline asm
	{ .reg .pred __$temp3;
  setp.gt.f16  __$temp3, %rs58, %rs16;
  selp.u16 %rs61, 1, 0, __$temp3;}
	// end inline asm
	// begin inline asm
	{ .reg .pred __$temp3;
  setp.lt.f16  __$temp3, %rs58, %rs17;
  selp.u16 %rs64, 1, 0, __$temp3;}
	// end inline asm
	or.b16  	%rs106, %rs64, %rs61;
	setp.ne.s16 	%p9, %rs106, 0;
	selp.u16 	%rs107, 1, 0, %p9;
	or.b16  	%rs108, %rs105, %rs107;
	add.s64 	%rd21, %rd19, %rd12;
	ld.global.u16 	%rs68, [%rd21];
	add.s64 	%rd22, %rd20, %rd12;
	ld.global.nc.u16 	%rs69, [%rd22];
	// begin inline asm
	{sub.f16 %rs67,%rs68,%rs69;
}
	// end inline asm
	// begin inline asm
	{ .reg .pred __$temp3;
  setp.gt.f16  __$temp3, %rs67, %rs16;
  selp.u16 %rs70, 1, 0, __$temp3;}
	// end inline asm
	// begin inline asm
	{ .reg .pred __$temp3;
  setp.lt.f16  __$temp3, %rs67, %rs17;
  selp.u16 %rs73, 1, 0, __$temp3;}
	// end inline asm
	or.b16  	%rs109, %rs73, %rs70;
	setp.ne.s16 	%p10, %rs109, 0;
	selp.u16 	%rs110, 1, 0, %p10;
	or.b16  	%rs111, %rs108, %rs110;
	add.s64 	%rd23, %rd21, %rd12;
	ld.global.u16 	%rs77, [%rd23];
	add.s64 	%rd24, %rd22, %rd12;
	ld.global.nc.u16 	%rs78, [%rd24];
	// begin inline asm
	{sub.f16 %rs76,%rs77,%rs78;
}
	// end inline asm
	// begin inline asm
	{ .reg .pred __$temp3;
  setp.gt.f16  __$temp3, %rs76, %rs16;
  selp.u16 %rs79, 1, 0, __$temp3;}
	// end inline asm
	// begin inline asm
	{ .reg .pred __$temp3;
  setp.lt.f16  __$temp3, %rs76, %rs17;
  selp.u16 %rs82, 1, 0, __$temp3;}
	// end inline asm
	or.b16  	%rs112, %rs82, %rs79;
	setp.ne.s16 	%p11, %rs112, 0;
	selp.u16 	%rs113, 1, 0, %p11;
	or.b16  	%rs114, %rs111, %rs113;
	add.s64 	%rd25, %rd23, %rd12;
	ld.global.u16 	%rs86, [%rd25];
	add.s64 	%rd26, %rd24, %rd12;
	ld.global.nc.u16 	%rs87, [%rd26];
	// begin inline asm
	{sub.f16 %rs85,%rs86,%rs87;
}
	// end inline asm
	// begin inline asm
	{ .reg .pred __$temp3;
  setp.gt.f16  __$temp3, %rs85, %rs16;
  selp.u16 %rs88, 1, 0, __$temp3;}
	// end inline asm
	// begin inline asm
	{ .reg .pred __$temp3;
  setp.lt.f16  __$temp3, %rs85, %rs17;
  selp.u16 %rs91, 1, 0, __$temp3;}
	// end inline asm
	or.b16  	%rs115, %rs91, %rs88;
	setp.ne.s16 	%p12, %rs115, 0;
	selp.u16 	%rs116, 1, 0, %p12;
	or.b16  	%rs217, %rs114, %rs116;
	add.s32 	%r83, %r83, 8;
	setp.ne.s32 	%p13, %r83, %r85;
	@%p13 bra 	$L__BB1_4;
$L__BB1_5:
	setp.eq.s32 	%p14, %r5, 0;
	@%p14 bra 	$L__BB1_13;
	and.b32  	%r10, %r59, 3;
	setp.lt.u32 	%p15, %r5, 4;
	@%p15 bra 	$L__BB1_8;
	mad.lo.s32 	%r67, %r85, %r4, %r94;
	mul.wide.s32 	%rd27, %r67, 2;
	add.s64 	%rd28, %rd1, %rd27;
	ld.global.u16 	%rs119, [%rd28];
	add.s64 	%rd29, %rd2, %rd27;
	ld.global.nc.u16 	%rs120, [%rd29];
	// begin inline asm
	{sub.f16 %rs118,%rs119,%rs120;
}
	// end inline asm
	// begin inline asm
	{ .reg .pred __$temp3;
  setp.gt.f16  __$temp3, %rs118, %rs16;
  selp.u16 %rs121, 1, 0, __$temp3;}
	// end inline asm
	// begin inline asm
	{ .reg .pred __$temp3;
  setp.lt.f16  __$temp3, %rs118, %rs17;
  selp.u16 %rs124, 1, 0, __$temp3;}
	// end inline asm
	or.b16  	%rs154, %rs124, %rs121;
	mul.wide.s32 	%rd30, %r4, 2;
	add.s64 	%rd31, %rd28, %rd30;
	ld.global.u16 	%rs128, [%rd31];
	add.s64 	%rd32, %rd29, %rd30;
	ld.global.nc.u16 	%rs129, [%rd32];
	// begin inline asm
	{sub.f16 %rs127,%rs128,%rs129;
}
	// end inline asm
	// begin inline asm
	{ .reg .pred __$temp3;
  setp.gt.f16  __$temp3, %rs127, %rs16;
  selp.u16 %rs130, 1, 0, __$temp3;}
	// end inline asm
	// begin inline asm
	{ .reg .pred __$temp3;
  setp.lt.f16  __$temp3, %rs127, %rs17;
  selp.u16 %rs133, 1, 0, __$temp3;}
	// end inline asm
	or.b16  	%rs155, %rs133, %rs130;
	or.b16  	%rs156, %rs154, %rs155;
	add.s64 	%rd33, %rd31, %rd30;
	ld.global.u16 	%rs137, [%rd33];
	add.s64 	%rd34, %rd32, %rd30;
	ld.global.nc.u16 	%rs138, [%rd34];
	// begin inline asm
	{sub.f16 %rs136,%rs137,%rs138;
}
	// end inline asm
	// begin inline asm
	{ .reg .pred __$temp3;
  setp.gt.f16  __$temp3, %rs136, %rs16;
  selp.u16 %rs139, 1, 0, __$temp3;}
	// end inline asm
	// begin inline asm
	{ .reg .pred __$temp3;
  setp.lt.f16  __$temp3, %rs136, %rs17;
  selp.u16 %rs142, 1, 0, __$temp3;}
	// end inline asm
	or.b16  	%rs157, %rs142, %rs139;
	or.b16  	%rs158, %rs156, %rs157;
	add.s64 	%rd35, %rd33, %rd30;
	ld.global.u16 	%rs146, [%rd35];
	add.s64 	%rd36, %rd34, %rd30;
	ld.global.nc.u16 	%rs147, [%rd36];
	// begin inline asm
	{sub.f16 %rs145,%rs146,%rs147;
}
	// end inline asm
	// begin inline asm
	{ .reg .pred __$temp3;
  setp.gt.f16  __$temp3, %rs145, %rs16;
  selp.u16 %rs148, 1, 0, __$temp3;}
	// end inline asm
	// begin inline asm
	{ .reg .pred __$temp3;
  setp.lt.f16  __$temp3, %rs145, %rs17;
  selp.u16 %rs151, 1, 0, __$temp3;}
	// end inline asm
	or.b16  	%rs159, %rs151, %rs148;
	or.b16  	%rs160, %rs158, %rs159;
	setp.ne.s16 	%p16, %rs160, 0;
	selp.u16 	%rs161, 1, 0, %p16;
	or.b16  	%rs217, %rs217, %rs161;
	add.s32 	%r85, %r85, 4;
$L__BB1_8:
	setp.eq.s32 	%p17, %r10, 0;
	@%p17 bra 	$L__BB1_13;
	setp.eq.s32 	%p18, %r10, 1;
	@%p18 bra 	$L__BB1_11;
	mad.lo.s32 	%r68, %r85, %r4, %r94;
	mul.wide.s32 	%rd37, %r68, 2;
	add.s64 	%rd38, %rd1, %rd37;
	ld.global.u16 	%rs164, [%rd38];
	add.s64 	%rd39, %rd2, %rd37;
	ld.global.nc.u16 	%rs165, [%rd39];
	// begin inline asm
	{sub.f16 %rs163,%rs164,%rs165;
}
	// end inline asm
	// begin inline asm
	{ .reg .pred __$temp3;
  setp.gt.f16  __$temp3, %rs163, %rs16;
  selp.u16 %rs166, 1, 0, __$temp3;}
	// end inline asm
	// begin inline asm
	{ .reg .pred __$temp3;
  setp.lt.f16  __$temp3, %rs163, %rs17;
  selp.u16 %rs169, 1, 0, __$temp3;}
	// end inline asm
	or.b16  	%rs181, %rs169, %rs166;
	mul.wide.s32 	%rd40, %r4, 2;
	add.s64 	%rd41, %rd38, %rd40;
	ld.global.u16 	%rs173, [%rd41];
	add.s64 	%rd42, %rd39, %rd40;
	ld.global.nc.u16 	%rs174, [%rd42];
	// begin inline asm
	{sub.f16 %rs172,%rs173,%rs174;
}
	// end inline asm
	// begin inline asm
	{ .reg .pred __$temp3;
  setp.gt.f16  __$temp3, %rs172, %rs16;
  selp.u16 %rs175, 1, 0, __$temp3;}
	// end inline asm
	// begin inline asm
	{ .reg .pred __$temp3;
  setp.lt.f16  __$temp3, %rs172, %rs17;
  selp.u16 %rs178, 1, 0, __$temp3;}
	// end inline asm
	or.b16  	%rs182, %rs178, %rs175;
	or.b16  	%rs183, %rs181, %rs182;
	setp.ne.s16 	%p19, %rs183, 0;
	selp.u16 	%rs184, 1, 0, %p19;
	or.b16  	%rs217, %rs217, %rs184;
	add.s32 	%r85, %r85, 2;
$L__BB1_11:
	and.b32  	%r69, %r59, 1;
	setp.eq.b32 	%p20, %r69, 1;
	not.pred 	%p21, %p20;
	@%p21 bra 	$L__BB1_13;
	mad.lo.s32 	%r70, %r85, %r4, %r94;
	mul.wide.s32 	%rd43, %r70, 2;
	add.s64 	%rd44, %rd1, %rd43;
	ld.global.u16 	%rs186, [%rd44];
	add.s64 	%rd45, %rd2, %rd43;
	ld.global.nc.u16 	%rs187, [%rd45];
	// begin inline asm
	{sub.f16 %rs185,%rs186,%rs187;
}
	// end inline asm
	// begin inline asm
	{ .reg .pred __$temp3;
  setp.gt.f16  __$temp3, %rs185, %rs16;
  selp.u16 %rs188, 1, 0, __$temp3;}
	// end inline asm
	// begin inline asm
	{ .reg .pred __$temp3;
  setp.lt.f16  __$temp3, %rs185, %rs17;
  selp.u16 %rs191, 1, 0, __$temp3;}
	// end inline asm
	or.b16  	%rs194, %rs191, %rs188;
	setp.ne.s16 	%p22, %rs194, 0;
	selp.u16 	%rs195, 1, 0, %p22;
	or.b16  	%rs217, %rs217, %rs195;
$L__BB1_13:
	and.b16  	%rs196, %rs217, 255;
	setp.eq.s16 	%p23, %rs196, 0;
	@%p23 bra 	$L__BB1_45;
	rem.s32 	%r15, %r94, %r57;
	setp.lt.s32 	%p24, %r60, 0;
	@%p24 bra 	$L__BB1_38;
	setp.lt.s32 	%p25, %r61, 0;
	@%p25 bra 	$L__BB1_38;
	neg.s32 	%r87, %r60;
	shl.b32 	%r71, %r61, 1;
	and.b32  	%r17, %r61, 1;
	sub.s32 	%r18, 1, %r61;
	and.b32  	%r72, %r71, -4;
	neg.s32 	%r19, %r72;
	sub.s32 	%r20, %r15, %r61;
	div.s32 	%r21, %r94, %r57;
	neg.s32 	%r22, %r61;
$L__BB1_17:
	setp.lt.u32 	%p26, %r61, 2;
	add.s32 	%r73, %r87, %r21;
	setp.gt.s32 	%p27, %r73, -1;
	setp.lt.s32 	%p28, %r73, %r58;
	and.pred  	%p1, %p27, %p28;
	mul.lo.s32 	%r24, %r73, %r57;
	mov.u32 	%r93, %r22;
	@%p26 bra 	$L__BB1_29;
	add.s32 	%r88, %r20, %r24;
	mov.u32 	%r89, %r20;
	mov.u32 	%r90, %r19;
	mov.u32 	%r91, %r18;
$L__BB1_19:
	.pragma "nounroll";
	setp.gt.s32 	%p29, %r89, -1;
	setp.lt.s32 	%p30, %r89, %r57;
	and.pred  	%p31, %p29, %p30;
	and.pred  	%p32, %p1, %p31;
	cvt.s64.s32 	%rd46, %r88;
	add.s64 	%rd4, %rd3, %rd46;
	not.pred 	%p33, %p32;
	@%p33 bra 	$L__BB1_21;
	mov.b16 	%rs197, 1;
	st.global.u8 	[%rd4], %rs197;
$L__BB1_21:
	add.s32 	%r74, %r89, 1;
	setp.gt.s32 	%p34, %r74, -1;
	setp.lt.s32 	%p35, %r74, %r57;
	and.pred  	%p36, %p34, %p35;
	and.pred  	%p37, %p1, %p36;
	not.pred 	%p38, %p37;
	@%p38 bra 	$L__BB1_23;
	mov.b16 	%rs198, 1;
	st.global.u8 	[%rd4+1], %rs198;
$L__BB1_23:
	add.s32 	%r75, %r89, 2;
	setp.gt.s32 	%p39, %r75, -1;
	setp.lt.s32 	%p40, %r75, %r57;
	and.pred  	%p41, %p39, %p40;
	and.pred  	%p42, %p1, %p41;
	not.pred 	%p43, %p42;
	@%p43 bra 	$L__BB1_25;
	mov.b16 	%rs199, 1;
	st.global.u8 	[%rd4+2], %rs199;
$L__BB1_25:
	add.s32 	%r76, %r89, 3;
	setp.gt.s32 	%p44, %r76, -1;
	setp.lt.s32 	%p45, %r76, %r57;
	and.pred  	%p46, %p44, %p45;
	and.pred  	%p47, %p1, %p46;
	not.pred 	%p48, %p47;
	@%p48 bra 	$L__BB1_27;
	mov.b16 	%rs200, 1;
	st.global.u8 	[%rd4+3], %rs200;
$L__BB1_27:
	add.s32 	%r91, %r91, 4;
	add.s32 	%r90, %r90, 4;
	add.s32 	%r89, %r89, 4;
	add.s32 	%r88, %r88, 4;
	setp.ne.s32 	%p49, %r90, 0;
	@%p49 bra 	$L__BB1_19;
	add.s32 	%r93, %r91, -1;
$L__BB1_29:
	setp.eq.s32 	%p50, %r17, 0;
	@%p50 bra 	$L__BB1_35;
	add.s32 	%r36, %r93, %r15;
	setp.gt.s32 	%p51, %r36, -1;
	setp.lt.s32 	%p52, %r36, %r57;
	and.pred  	%p53, %p51, %p52;
	and.pred  	%p55, %p1, %p53;
	add.s32 	%r77, %r36, %r24;
	cvt.s64.s32 	%rd47, %r77;
	add.s64 	%rd5, %rd3, %rd47;
	not.pred 	%p56, %p55;
	@%p56 bra 	$L__BB1_32;
	mov.b16 	%rs201, 1;
	st.global.u8 	[%rd5], %rs201;
$L__BB1_32:
	add.s32 	%r78, %r36, 1;
	setp.gt.s32 	%p57, %r78, -1;
	setp.lt.s32 	%p58, %r78, %r57;
	and.pred  	%p59, %p57, %p58;
	and.pred  	%p60, %p1, %p59;
	not.pred 	%p61, %p60;
	@%p61 bra 	$L__BB1_34;
	mov.b16 	%rs202, 1;
	st.global.u8 	[%rd5+1], %rs202;
$L__BB1_34:
	add.s32 	%r93, %r93, 2;
$L__BB1_35:
	add.s32 	%r39, %r93, %r15;
	setp.gt.s32 	%p62, %r39, -1;
	setp.lt.s32 	%p63, %r39, %r57;
	and.pred  	%p64, %p62, %p63;
	and.pred  	%p66, %p1, %p64;
	not.pred 	%p67, %p66;
	@%p67 bra 	$L__BB1_37;
	add.s32 	%r79, %r39, %r24;
	cvt.s64.s32 	%rd48, %r79;
	add.s64 	%rd49, %rd3, %rd48;
	mov.b16 	%rs203, 1;
	st.global.u8 	[%rd49], %rs203;
$L__BB1_37:
	add.s32 	%r40, %r87, 1;
	setp.ne.s32 	%p68, %r87, %r60;
	mov.u32 	%r87, %r40;
	@%p68 bra 	$L__BB1_17;
$L__BB1_38:
	ld.param.s8 	%rs209, [_Z22changeDetection_kernelPK6__halfPS_Pbiiiiifb_param_9];
	setp.eq.s16 	%p69, %rs209, 0;
	@%p69 bra 	$L__BB1_45;
	max.s32 	%r41, %r59, 1;
	and.b32  	%r42, %r41, 3;
	setp.lt.s32 	%p70, %r59, 4;
	mov.b32 	%r96, 0;
	@%p70 bra 	$L__BB1_42;
	and.b32  	%r96, %r41, 2147483644;
	neg.s32 	%r95, %r96;
	shl.b32 	%r45, %r4, 2;
	mul.wide.s32 	%rd53, %r4, 2;
$L__BB1_41:
	mul.wide.s32 	%rd50, %r94, 2;
	add.s64 	%rd51, %rd1, %rd50;
	add.s64 	%rd52, %rd2, %rd50;
	ld.global.nc.u16 	%rs204, [%rd52];
	st.global.u16 	[%rd51], %rs204;
	add.s64 	%rd54, %rd51, %rd53;
	add.s64 	%rd55, %rd52, %rd53;
	ld.global.nc.u16 	%rs205, [%rd55];
	st.global.u16 	[%rd54], %rs205;
	add.s64 	%rd56, %rd54, %rd53;
	add.s64 	%rd57, %rd55, %rd53;
	ld.global.nc.u16 	%rs206, [%rd57];
	st.global.u16 	[%rd56], %rs206;
	add.s64 	%rd58, %rd56, %rd53;
	add.s64 	%rd59, %rd57, %rd53;
	ld.global.nc.u16 	%rs207, [%rd59];
	st.global.u16 	[%rd58], %rs207;
	add.s32 	%r95, %r95, 4;
	add.s32 	%r94, %r94, %r45;
	setp.ne.s32 	%p71, %r95, 0;
	@%p71 bra 	$L__BB1_41;
$L__BB1_42:
	setp.eq.s32 	%p72, %r42, 0;
	@%p72 bra 	$L__BB1_45;
	mul.lo.s32 	%r81, %r96, %r58;
	mad.lo.s32 	%r82, %r81, %r57, %r2;
	add.s32 	%r98, %r82, %r1;
	neg.s32 	%r97, %r42;
$L__BB1_44:
	.pragma "nounroll";
	mul.wide.s32 	%rd60, %r98, 2;
	add.s64 	%rd61, %rd1, %rd60;
	add.s64 	%rd62, %rd2, %rd60;
	ld.global.nc.u16 	%rs208, [%rd62];
	st.global.u16 	[%rd61], %rs208;
	add.s32 	%r98, %r98, %r4;
	add.s32 	%r97, %r97, 1;
	setp.ne.s32 	%p73, %r97, 0;
	@%p73 bra 	$L__BB1_44;
$L__BB1_45:
	ret;

}
	// .globl	changePropagation_kernel
.visible .entry changePropagation_kernel(
	.param .u64 .ptr .align 1 changePropagation_kernel_param_0,
	.param .u64 .ptr .align 1 changePropagation_kernel_param_1,
	.param .u32 changePropagation_kernel_param_2,
	.param .u32 changePropagation_kernel_param_3,
	.param .u32 changePropagation_kernel_param_4,
	.param .u32 changePropagation_kernel_param_5
)
{
	.reg .pred 	%p<80>;
	.reg .b16 	%rs<53>;
	.reg .b32 	%r<48>;
	.reg .b64 	%rd<17>;

	ld.param.u64 	%rd5, [changePropagation_kernel_param_0];
	ld.param.u64 	%rd4, [changePropagation_kernel_param_1];
	ld.param.u32 	%r24, [changePropagation_kernel_param_2];
	ld.param.u32 	%r25, [changePropagation_kernel_param_3];
	ld.param.u32 	%r26, [changePropagation_kernel_param_4];
	ld.param.u32 	%r27, [changePropagation_kernel_param_5];
	cvta.to.global.u64 	%rd1, %rd5;
	mov.u32 	%r28, %ctaid.x;
	mov.u32 	%r29, %ntid.x;
	mov.u32 	%r30, %tid.x;
	mad.lo.s32 	%r1, %r28, %r29, %r30;
	mul.lo.s32 	%r31, %r25, %r24;
	setp.ge.s32 	%p19, %r1, %r31;
	@%p19 bra 	$L__BB2_37;
	div.s32 	%r3, %r1, %r24;
	mul.lo.s32 	%r32, %r3, %r24;
	sub.s32 	%r2, %r1, %r32;
	or.b32  	%r33, %r26, %r27;
	setp.lt.s32 	%p20, %r33, 0;
	mov.b16 	%rs47, 0;
	@%p20 bra 	$L__BB2_36;
	neg.s32 	%r43, %r26;
	sub.s32 	%r5, %r2, %r27;
	setp.gt.s32 	%p21, %r5, -1;
	setp.lt.s32 	%p22, %r5, %r24;
	and.pred  	%p1, %p21, %p22;
	sub.s32 	%r6, 1, %r27;
	and.b32  	%r7, %r27, 1;
	add.s32 	%r34, %r6, %r2;
	setp.gt.s32 	%p23, %r34, -1;
	setp.lt.s32 	%p24, %r34, %r24;
	and.pred  	%p2, %p23, %p24;
	add.s32 	%r35, %r5, 2;
	setp.gt.s32 	%p25, %r35, -1;
	setp.lt.s32 	%p26, %r35, %r24;
	and.pred  	%p3, %p25, %p26;
	sub.s32 	%r8, 3, %r27;
	neg.s32 	%r9, %r27;
	add.s32 	%r10, %r2, 1;
	mov.b16 	%rs47, 0;
	cvt.s64.s32 	%rd8, %r2;
	cvt.s64.s32 	%rd9, %r9;
	add.s64 	%rd10, %rd9, %rd8;
$L__BB2_3:
	add.s32 	%r36, %r43, %r3;
	setp.gt.s32 	%p27, %r36, -1;
	setp.lt.s32 	%p28, %r36, %r25;
	and.pred  	%p4, %p27, %p28;
	mul.lo.s32 	%r12, %r36, %r24;
	and.pred  	%p29, %p4, %p1;
	add.s32 	%r37, %r5, %r12;
	cvt.s64.s32 	%rd6, %r37;
	add.s64 	%rd2, %rd1, %rd6;
	not.pred 	%p30, %p29;
	@%p30 bra 	$L__BB2_7;
	and.b16  	%rs21, %rs47, 255;
	setp.ne.s16 	%p32, %rs21, 0;
	mov.pred 	%p73, -1;
	@%p32 bra 	$L__BB2_6;
	ld.global.nc.u8 	%rs22, [%rd2];
	cvt.u16.u8 	%rs23, %rs22;
	setp.ne.s16 	%p73, %rs23, 0;
$L__BB2_6:
	selp.u16 	%rs47, 1, 0, %p73;
$L__BB2_7:
	setp.eq.s32 	%p33, %r7, 0;
	mov.u32 	%r44, %r6;
	@%p33 bra 	$L__BB2_16;
	and.pred  	%p34, %p4, %p2;
	not.pred 	%p35, %p34;
	@%p35 bra 	$L__BB2_12;
	and.b16  	%rs24, %rs47, 255;
	setp.ne.s16 	%p37, %rs24, 0;
	mov.pred 	%p74, -1;
	@%p37 bra 	$L__BB2_11;
	cvt.s64.s32 	%rd7, %r12;
	add.s64 	%rd11, %rd10, %rd7;
	add.s64 	%rd12, %rd1, %rd11;
	ld.global.nc.u8 	%rs25, [%rd12+1];
	cvt.u16.u8 	%rs26, %rs25;
	setp.ne.s16 	%p74, %rs26, 0;
$L__BB2_11:
	selp.u16 	%rs47, 1, 0, %p74;
$L__BB2_12:
	and.pred  	%p38, %p4, %p3;
	not.pred 	%p39, %p38;
	mov.u32 	%r44, %r8;
	@%p39 bra 	$L__BB2_16;
	and.b16  	%rs27, %rs47, 255;
	setp.ne.s16 	%p41, %rs27, 0;
	mov.pred 	%p75, -1;
	@%p41 bra 	$L__BB2_15;
	ld.global.nc.u8 	%rs28, [%rd2+2];
	cvt.u16.u8 	%rs29, %rs28;
	setp.ne.s16 	%p75, %rs29, 0;
$L__BB2_15:
	selp.u16 	%rs47, 1, 0, %p75;
	mov.u32 	%r44, %r8;
$L__BB2_16:
	setp.lt.u32 	%p42, %r27, 2;
	@%p42 bra 	$L__BB2_35;
	add.s32 	%r47, %r9, %r44;
	add.s32 	%r46, %r10, %r44;
	add.s32 	%r38, %r2, %r44;
	add.s32 	%r45, %r38, %r12;
$L__BB2_18:
	add.s32 	%r39, %r46, -1;
	setp.gt.s32 	%p43, %r39, -1;
	setp.lt.s32 	%p44, %r39, %r24;
	and.pred  	%p45, %p43, %p44;
	and.pred  	%p46, %p4, %p45;
	cvt.s64.s32 	%rd13, %r45;
	add.s64 	%rd3, %rd1, %rd13;
	not.pred 	%p47, %p46;
	@%p47 bra 	$L__BB2_22;
	and.b16  	%rs30, %rs47, 255;
	setp.ne.s16 	%p49, %rs30, 0;
	mov.pred 	%p76, -1;
	@%p49 bra 	$L__BB2_21;
	ld.global.nc.u8 	%rs31, [%rd3];
	cvt.u16.u8 	%rs32, %rs31;
	setp.ne.s16 	%p76, %rs32, 0;
$L__BB2_21:
	selp.u16 	%rs47, 1, 0, %p76;
$L__BB2_22:
	setp.gt.s32 	%p50, %r46, -1;
	setp.lt.s32 	%p51, %r46, %r24;
	and.pred  	%p52, %p50, %p51;
	and.pred  	%p53, %p4, %p52;
	not.pred 	%p54, %p53;
	@%p54 bra 	$L__BB2_26;
	and.b16  	%rs33, %rs47, 255;
	setp.ne.s16 	%p56, %rs33, 0;
	mov.pred 	%p77, -1;
	@%p56 bra 	$L__BB2_25;
	ld.global.nc.u8 	%rs34, [%rd3+1];
	cvt.u16.u8 	%rs35, %rs34;
	setp.ne.s16 	%p77, %rs35, 0;
$L__BB2_25:
	selp.u16 	%rs47, 1, 0, %p77;
$L__BB2_26:
	add.s32 	%r40, %r46, 1;
	setp.gt.s32 	%p57, %r40, -1;
	setp.lt.s32 	%p58, %r40, %r24;
	and.pred  	%p59, %p57, %p58;
	and.pred  	%p60, %p4, %p59;
	not.pred 	%p61, %p60;
	@%p61 bra 	$L__BB2_30;
	and.b16  	%rs36, %rs47, 255;
	setp.ne.s16 	%p63, %rs36, 0;
	mov.pred 	%p78, -1;
	@%p63 bra 	$L__BB2_29;
	ld.global.nc.u8 	%rs37, [%rd3+2];
	cvt.u16.u8 	%rs38, %rs37;
	setp.ne.s16 	%p78, %rs38, 0;
$L__BB2_29:
	selp.u16 	%rs47, 1, 0, %p78;
$L__BB2_30:
	add.s32 	%r41, %r46, 2;
	setp.gt.s32 	%p64, %r41, -1;
	setp.lt.s32 	%p65, %r41, %r24;
	and.pred  	%p66, %p64, %p65;
	and.pred  	%p67, %p4, %p66;
	not.pred 	%p68, %p67;
	@%p68 bra 	$L__BB2_34;
	and.b16  	%rs39, %rs47, 255;
	setp.ne.s16 	%p70, %rs39, 0;
	mov.pred 	%p79, -1;
	@%p70 bra 	$L__BB2_33;
	ld.global.nc.u8 	%rs40, [%rd3+3];
	cvt.u16.u8 	%rs41, %rs40;
	setp.ne.s16 	%p79, %rs41, 0;
$L__BB2_33:
	selp.u16 	%rs47, 1, 0, %p79;
$L__BB2_34:
	add.s32 	%r47, %r47, 4;
	add.s32 	%r46, %r46, 4;
	add.s32 	%r45, %r45, 4;
	setp.ne.s32 	%p71, %r47, 1;
	@%p71 bra 	$L__BB2_18;
$L__BB2_35:
	add.s32 	%r23, %r43, 1;
	setp.ne.s32 	%p72, %r43, %r26;
	mov.u32 	%r43, %r23;
	@%p72 bra 	$L__BB2_3;
$L__BB2_36:
	mad.lo.s32 	%r42, %r3, %r24, %r2;
	cvt.s64.s32 	%rd14, %r42;
	cvta.to.global.u64 	%rd15, %rd4;
	add.s64 	%rd16, %rd15, %rd14;
	st.global.u8 	[%rd16], %rs47;
$L__BB2_37:
	ret;

}
	// .globl	genXMatrix_kernel
.visible .entry genXMatrix_kernel(
	.param .u64 .ptr .align 1 genXMatrix_kernel_param_0,
	.param .u64 .ptr .align 1 genXMatrix_kernel_param_1,
	.param .u64 .ptr .align 1 genXMatrix_kernel_param_2,
	.param .u32 genXMatrix_kernel_param_3,
	.param .u32 genXMatrix_kernel_param_4,
	.param .u32 genXMatrix_kernel_param_5,
	.param .u32 genXMatrix_kernel_param_6,
	.param .u32 genXMatrix_kernel_param_7,
	.param .u32 genXMatrix_kernel_param_8
)
{
	.reg .pred 	%p<20>;
	.reg .b16 	%rs<76>;
	.reg .b32 	%r<175>;
	.reg .b32 	%f<16>;
	.reg .b64 	%rd<104>;

	ld.param.u64 	%rd5, [genXMatrix_kernel_param_0];
	ld.param.u64 	%rd6, [genXMatrix_kernel_param_1];
	ld.param.u64 	%rd4, [genXMatrix_kernel_param_2];
	ld.param.u32 	%r73, [genXMatrix_kernel_param_3];
	ld.param.u32 	%r74, [genXMatrix_kernel_param_4];
	ld.param.u32 	%r76, [genXMatrix_kernel_param_6];
	ld.param.u32 	%r78, [genXMatrix_kernel_param_8];
	cvta.to.global.u64 	%rd1, %rd5;
	cvta.to.global.u64 	%rd2, %rd6;
	mov.u32 	%r79, %ctaid.x;
	mov.u32 	%r80, %ntid.y;
	mov.u32 	%r81, %tid.y;
	mad.lo.s32 	%r1, %r79, %r80, %r81;
	setp.ge.s32 	%p2, %r1, %r78;
	@%p2 bra 	$L__BB3_58;
	ld.param.u32 	%r145, [genXMatrix_kernel_param_7];
	ld.param.u32 	%r138, [genXMatrix_kernel_param_5];
	cvta.to.global.u64 	%rd7, %rd4;
	mov.u32 	%r2, %tid.z;
	mov.u32 	%r3, %tid.x;
	mul.wide.s32 	%rd8, %r1, 4;
	add.s64 	%rd9, %rd7, %rd8;
	ld.global.nc.u32 	%r82, [%rd9];
	div.s32 	%r7, %r82, %r76;
	mul.lo.s32 	%r83, %r7, %r76;
	sub.s32 	%r4, %r82, %r83;
	add.s32 	%r84, %r73, -1;
	shr.u32 	%r85, %r84, 31;
	add.s32 	%r86, %r84, %r85;
	shr.s32 	%r87, %r86, 1;
	neg.s32 	%r5, %r87;
	sub.s32 	%r88, %r3, %r87;
	add.s32 	%r6, %r88, %r4;
	add.s32 	%r89, %r74, -1;
	shr.u32 	%r90, %r89, 31;
	add.s32 	%r91, %r89, %r90;
	shr.s32 	%r92, %r91, 1;
	neg.s32 	%r8, %r92;
	sub.s32 	%r93, %r2, %r92;
	add.s32 	%r9, %r93, %r7;
	mul.lo.s32 	%r94, %r73, %r1;
	mul.lo.s32 	%r10, %r94, %r74;
	setp.gt.s32 	%p3, %r6, -1;
	setp.lt.s32 	%p4, %r6, %r76;
	and.pred  	%p5, %p3, %p4;
	setp.gt.s32 	%p6, %r9, -1;
	setp.lt.s32 	%p7, %r9, %r145;
	and.pred  	%p8, %p6, %p7;
	and.pred  	%p1, %p5, %p8;
	setp.lt.s32 	%p10, %r138, 1;
	@%p10 bra 	$L__BB3_58;
	ld.param.u32 	%r139, [genXMatrix_kernel_param_5];
	cvt.u64.u32 	%rd10, %r3;
	mul.lo.s32 	%r96, %r73, %r2;
	cvt.s64.s32 	%rd11, %r96;
	mul.lo.s32 	%r97, %r10, %r139;
	cvt.s64.s32 	%rd12, %r97;
	mul.lo.s32 	%r11, %r74, %r73;
	add.s64 	%rd13, %rd11, %rd10;
	add.s64 	%rd3, %rd13, %rd12;
	setp.lt.u32 	%p11, %r139, 8;
	mov.b32 	%r173, 0;
	@%p11 bra 	$L__BB3_29;
	ld.param.u32 	%r146, [genXMatrix_kernel_param_7];
	ld.param.u32 	%r140, [genXMatrix_kernel_param_5];
	and.b32  	%r99, %r140, 2147483640;
	neg.s32 	%r171, %r99;
	add.s32 	%r100, %r3, %r4;
	add.s32 	%r101, %r100, %r5;
	add.s32 	%r102, %r2, %r7;
	add.s32 	%r103, %r102, %r8;
	mad.lo.s32 	%r104, %r146, 7, %r103;
	mad.lo.s32 	%r170, %r76, %r104, %r101;
	mad.lo.s32 	%r105, %r146, 6, %r103;
	mad.lo.s32 	%r169, %r76, %r105, %r101;
	mad.lo.s32 	%r106, %r146, 5, %r103;
	mad.lo.s32 	%r168, %r76, %r106, %r101;
	shl.b32 	%r107, %r146, 2;
	add.s32 	%r108, %r103, %r107;
	mad.lo.s32 	%r167, %r76, %r108, %r101;
	mad.lo.s32 	%r109, %r146, 3, %r103;
	mad.lo.s32 	%r166, %r76, %r109, %r101;
	shl.b32 	%r110, %r146, 1;
	add.s32 	%r111, %r103, %r110;
	mad.lo.s32 	%r165, %r76, %r111, %r101;
	add.s32 	%r112, %r103, %r146;
	mad.lo.s32 	%r164, %r76, %r112, %r101;
	mad.lo.s32 	%r163, %r76, %r9, %r101;
	shl.b32 	%r161, %r11, 1;
	mul.lo.s32 	%r160, %r11, 3;
	shl.b32 	%r159, %r11, 2;
	mul.lo.s32 	%r158, %r11, 5;
	mul.lo.s32 	%r157, %r11, 6;
	mul.lo.s32 	%r156, %r11, 7;
	mov.b32 	%r155, 0;
	not.pred 	%p12, %p1;
	mov.u32 	%r162, %r11;
$L__BB3_4:
	.pragma "nounroll";
	@%p12 bra 	$L__BB3_6;
	mul.wide.s32 	%rd14, %r163, 2;
	add.s64 	%rd15, %rd2, %rd14;
	ld.global.nc.u16 	%rs61, [%rd15];
	bra.uni 	$L__BB3_7;
$L__BB3_6:
	mov.f32 	%f1, 0f00000000;
	// begin inline asm
	{  cvt.rn.f16.f32 %rs61, %f1;}

	// end inline asm
$L__BB3_7:
	cvt.s64.s32 	%rd16, %r155;
	add.s64 	%rd17, %rd3, %rd16;
	shl.b64 	%rd18, %rd17, 1;
	add.s64 	%rd19, %rd1, %rd18;
	st.global.u16 	[%rd19], %rs61;
	@%p1 bra 	$L__BB3_9;
	mov.f32 	%f2, 0f00000000;
	// begin inline asm
	{  cvt.rn.f16.f32 %rs62, %f2;}

	// end inline asm
	bra.uni 	$L__BB3_10;
$L__BB3_9:
	mul.wide.s32 	%rd20, %r164, 2;
	add.s64 	%rd21, %rd2, %rd20;
	ld.global.nc.u16 	%rs62, [%rd21];
$L__BB3_10:
	cvt.s64.s32 	%rd22, %r162;
	add.s64 	%rd23, %rd3, %rd22;
	shl.b64 	%rd24, %rd23, 1;
	add.s64 	%rd25, %rd1, %rd24;
	st.global.u16 	[%rd25], %rs62;
	@%p1 bra 	$L__BB3_12;
	mov.f32 	%f3, 0f00000000;
	// begin inline asm
	{  cvt.rn.f16.f32 %rs63, %f3;}

	// end inline asm
	bra.uni 	$L__BB3_13;
$L__BB3_12:
	mul.wide.s32 	%rd26, %r165, 2;
	add.s64 	%rd27, %rd2, %rd26;
	ld.global.nc.u16 	%rs63, [%rd27];
$L__BB3_13:
	cvt.s64.s32 	%rd28, %r161;
	add.s64 	%rd29, %rd3, %rd28;
	shl.b64 	%rd30, %rd29, 1;
	add.s64 	%rd31, %rd1, %rd30;
	st.global.u16 	[%rd31], %rs63;
	@%p1 bra 	$L__BB3_15;
	mov.f32 	%f4, 0f00000000;
	// begin inline asm
	{  cvt.rn.f16.f32 %rs64, %f4;}

	// end inline asm
	bra.uni 	$L__BB3_16;
$L__BB3_15:
	mul.wide.s32 	%rd32, %r166, 2;
	add.s64 	%rd33, %rd2, %rd32;
	ld.global.nc.u16 	%rs64, [%rd33];
$L__BB3_16:
	cvt.s64.s32 	%rd34, %r160;
	add.s64 	%rd35, %rd3, %rd34;
	shl.b64 	%rd36, %rd35, 1;
	add.s64 	%rd37, %rd1, %rd36;
	st.global.u16 	[%rd37], %rs64;
	@%p1 bra 	$L__BB3_18;
	mov.f32 	%f5, 0f00000000;
	// begin inline asm
	{  cvt.rn.f16.f32 %rs65, %f5;}

	// end inline asm
	bra.uni 	$L__BB3_19;
$L__BB3_18:
	mul.wide.s32 	%rd38, %r167, 2;
	add.s64 	%rd39, %rd2, %rd38;
	ld.global.nc.u16 	%rs65, [%rd39];
$L__BB3_19:
	cvt.s64.s32 	%rd40, %r159;
	add.s64 	%rd41, %rd3, %rd40;
	shl.b64 	%rd42, %rd41, 1;
	add.s64 	%rd43, %rd1, %rd42;
	st.global.u16 	[%rd43], %rs65;
	@%p1 bra 	$L__BB3_21;
	mov.f32 	%f6, 0f00000000;
	// begin inline asm
	{  cvt.rn.f16.f32 %rs66, %f6;}

	// end inline asm
	bra.uni 	$L__BB3_22;
$L__BB3_21:
	mul.wide.s32 	%rd44, %r168, 2;
	add.s64 	%rd45, %rd2, %rd44;
	ld.global.nc.u16 	%rs66, [%rd45];
$L__BB3_22:
	cvt.s64.s32 	%rd46, %r158;
	add.s64 	%rd47, %rd3, %rd46;
	shl.b64 	%rd48, %rd47, 1;
	add.s64 	%rd49, %rd1, %rd48;
	st.global.u16 	[%rd49], %rs66;
	@%p1 bra 	$L__BB3_24;
	mov.f32 	%f7, 0f00000000;
	// begin inline asm
	{  cvt.rn.f16.f32 %rs67, %f7;}

	// end inline asm
	bra.uni 	$L__BB3_25;
$L__BB3_24:
	mul.wide.s32 	%rd50, %r169, 2;
	add.s64 	%rd51, %rd2, %rd50;
	ld.global.nc.u16 	%rs67, [%rd51];
$L__BB3_25:
	cvt.s64.s32 	%rd52, %r157;
	add.s64 	%rd53, %rd3, %rd52;
	shl.b64 	%rd54, %rd53, 1;
	add.s64 	%rd55, %rd1, %rd54;
	st.global.u16 	[%rd55], %rs67;
	@%p1 bra 	$L__BB3_27;
	mov.f32 	%f8, 0f00000000;
	// begin inline asm
	{  cvt.rn.f16.f32 %rs68, %f8;}

	// end inline asm
	bra.uni 	$L__BB3_28;
$L__BB3_27:
	mul.wide.s32 	%rd56, %r170, 2;
	add.s64 	%rd57, %rd2, %rd56;
	ld.global.nc.u16 	%rs68, [%rd57];
$L__BB3_28:
	ld.param.u32 	%r147, [genXMatrix_kernel_param_7];
	ld.param.u32 	%r141, [genXMatrix_kernel_param_5];
	and.b32  	%r173, %r141, 2147483640;
	cvt.s64.s32 	%rd58, %r156;
	add.s64 	%rd59, %rd3, %rd58;
	shl.b64 	%rd60, %rd59, 1;
	add.s64 	%rd61, %rd1, %rd60;
	st.global.u16 	[%rd61], %rs68;
	add.s32 	%r171, %r171, 8;
	mul.lo.s32 	%r113, %r147, %r76;
	shl.b32 	%r114, %r113, 3;
	add.s32 	%r170, %r170, %r114;
	add.s32 	%r169, %r169, %r114;
	add.s32 	%r168, %r168, %r114;
	add.s32 	%r167, %r167, %r114;
	add.s32 	%r166, %r166, %r114;
	add.s32 	%r165, %r165, %r114;
	add.s32 	%r164, %r164, %r114;
	add.s32 	%r163, %r163, %r114;
	shl.b32 	%r115, %r11, 3;
	add.s32 	%r162, %r162, %r115;
	add.s32 	%r161, %r161, %r115;
	add.s32 	%r160, %r160, %r115;
	add.s32 	%r159, %r159, %r115;
	add.s32 	%r158, %r158, %r115;
	add.s32 	%r157, %r157, %r115;
	add.s32 	%r156, %r156, %r115;
	add.s32 	%r155, %r155, %r115;
	setp.ne.s32 	%p13, %r171, 0;
	@%p13 bra 	$L__BB3_4;
$L__BB3_29:
	ld.param.u32 	%r142, [genXMatrix_kernel_param_5];
	and.b32  	%r63, %r142, 7;
	setp.eq.s32 	%p14, %r63, 0;
	@%p14 bra 	$L__BB3_58;
	ld.param.u32 	%r143, [genXMatrix_kernel_param_5];
	and.b32  	%r64, %r143, 3;
	setp.lt.u32 	%p15, %r63, 4;
	@%p15 bra 	$L__BB3_44;
	@%p1 bra 	$L__BB3_33;
	mov.f32 	%f9, 0f00000000;
	// begin inline asm
	{  cvt.rn.f16.f32 %rs69, %f9;}

	// end inline asm
	bra.uni 	$L__BB3_34;
$L__BB3_33:
	ld.param.u32 	%r148, [genXMatrix_kernel_param_7];
	mad.lo.s32 	%r116, %r173, %r148, %r9;
	mad.lo.s32 	%r117, %r116, %r76, %r6;
	mul.wide.s32 	%rd62, %r117, 2;
	add.s64 	%rd63, %rd2, %rd62;
	ld.global.nc.u16 	%rs69, [%rd63];
$L__BB3_34:
	mul.lo.s32 	%r65, %r11, %r173;
	cvt.s64.s32 	%rd64, %r65;
	add.s64 	%rd65, %rd3, %rd64;
	shl.b64 	%rd66, %rd65, 1;
	add.s64 	%rd67, %rd1, %rd66;
	st.global.u16 	[%rd67], %rs69;
	@%p1 bra 	$L__BB3_36;
	mov.f32 	%f10, 0f00000000;
	// begin inline asm
	{  cvt.rn.f16.f32 %rs70, %f10;}

	// end inline asm
	bra.uni 	$L__BB3_37;
$L__BB3_36:
	ld.param.u32 	%r149, [genXMatrix_kernel_param_7];
	mad.lo.s32 	%r118, %r149, %r173, %r149;
	add.s32 	%r119, %r118, %r9;
	mad.lo.s32 	%r120, %r119, %r76, %r6;
	mul.wide.s32 	%rd68, %r120, 2;
	add.s64 	%rd69, %rd2, %rd68;
	ld.global.nc.u16 	%rs70, [%rd69];
$L__BB3_37:
	add.s32 	%r66, %r65, %r11;
	cvt.s64.s32 	%rd70, %r66;
	add.s64 	%rd71, %rd3, %rd70;
	shl.b64 	%rd72, %rd71, 1;
	add.s64 	%rd73, %rd1, %rd72;
	st.global.u16 	[%rd73], %rs70;
	@%p1 bra 	$L__BB3_39;
	mov.f32 	%f11, 0f00000000;
	// begin inline asm
	{  cvt.rn.f16.f32 %rs71, %f11;}

	// end inline asm
	bra.uni 	$L__BB3_40;
$L__BB3_39:
	ld.param.u32 	%r150, [genXMatrix_kernel_param_7];
	add.s32 	%r121, %r173, 2;
	mad.lo.s32 	%r122, %r121, %r150, %r9;
	mad.lo.s32 	%r123, %r122, %r76, %r6;
	mul.wide.s32 	%rd74, %r123, 2;
	add.s64 	%rd75, %rd2, %rd74;
	ld.global.nc.u16 	%rs71, [%rd75];
$L__BB3_40:
	add.s32 	%r67, %r66, %r11;
	cvt.s64.s32 	%rd76, %r67;
	add.s64 	%rd77, %rd3, %rd76;
	shl.b64 	%rd78, %rd77, 1;
	add.s64 	%rd79, %rd1, %rd78;
	st.global.u16 	[%rd79], %rs71;
	@%p1 bra 	$L__BB3_42;
	mov.f32 	%f12, 0f00000000;
	// begin inline asm
	{  cvt.rn.f16.f32 %rs72, %f12;}

	// end inline asm
	bra.uni 	$L__BB3_43;
$L__BB3_42:
	ld.param.u32 	%r151, [genXMatrix_kernel_param_7];
	add.s32 	%r124, %r173, 3;
	mad.lo.s32 	%r125, %r124, %r151, %r9;
	mad.lo.s32 	%r126, %r125, %r76, %r6;
	mul.wide.s32 	%rd80, %r126, 2;
	add.s64 	%rd81, %rd2, %rd80;
	ld.global.nc.u16 	%rs72, [%rd81];
$L__BB3_43:
	add.s32 	%r127, %r67, %r11;
	cvt.s64.s32 	%rd82, %r127;
	add.s64 	%rd83, %rd3, %rd82;
	shl.b64 	%rd84, %rd83, 1;
	add.s64 	%rd85, %rd1, %rd84;
	st.global.u16 	[%rd85], %rs72;
	add.s32 	%r173, %r173, 4;
$L__BB3_44:
	setp.eq.s32 	%p16, %r64, 0;
	@%p16 bra 	$L__BB3_58;
	setp.eq.s32 	%p17, %r64, 1;
	@%p17 bra 	$L__BB3_53;
	@%p1 bra 	$L__BB3_48;
	mov.f32 	%f13, 0f00000000;
	// begin inline asm
	{  cvt.rn.f16.f32 %rs73, %f13;}

	// end inline asm
	bra.uni 	$L__BB3_49;
$L__BB3_48:
	ld.param.u32 	%r152, [genXMatrix_kernel_param_7];
	mad.lo.s32 	%r128, %r173, %r152, %r9;
	mad.lo.s32 	%r129, %r128, %r76, %r6;
	mul.wide.s32 	%rd86, %r129, 2;
	add.s64 	%rd87, %rd2, %rd86;
	ld.global.nc.u16 	%rs73, [%rd87];
$L__BB3_49:
	mul.lo.s32 	%r70, %r11, %r173;
	cvt.s64.s32 	%rd88, %r70;
	add.s64 	%rd89, %rd3, %rd88;
	shl.b64 	%rd90, %rd89, 1;
	add.s64 	%rd91, %rd1, %rd90;
	st.global.u16 	[%rd91], %rs73;
	@%p1 bra 	$L__BB3_51;
	mov.f32 	%f14, 0f00000000;
	// begin inline asm
	{  cvt.rn.f16.f32 %rs74, %f14;}

	// end inline asm
	bra.uni 	$L__BB3_52;
$L__BB3_51:
	ld.param.u32 	%r153, [genXMatrix_kernel_param_7];
	mad.lo.s32 	%r130, %r153, %r173, %r153;
	add.s32 	%r131, %r130, %r9;
	mad.lo.s32 	%r132, %r131, %r76, %r6;
	mul.wide.s32 	%rd92, %r132, 2;
	add.s64 	%rd93, %rd2, %rd92;
	ld.global.nc.u16 	%rs74, [%rd93];
$L__BB3_52:
	add.s32 	%r133, %r70, %r11;
	cvt.s64.s32 	%rd94, %r133;
	add.s64 	%rd95, %rd3, %rd94;
	shl.b64 	%rd96, %rd95, 1;
	add.s64 	%rd97, %rd1, %rd96;
	st.global.u16 	[%rd97], %rs74;
	add.s32 	%r173, %r173, 2;
$L__BB3_53:
	ld.param.u32 	%r144, [genXMatrix_kernel_param_5];
	and.b32  	%r134, %r144, 1;
	setp.eq.b32 	%p18, %r134, 1;
	not.pred 	%p19, %p18;
	@%p19 bra 	$L__BB3_58;
	@%p1 bra 	$L__BB3_56;
	mov.f32 	%f15, 0f00000000;
	// begin inline asm
	{  cvt.rn.f16.f32 %rs75, %f15;}

	// end inline asm
	bra.uni 	$L__BB3_57;
$L__BB3_56:
	ld.param.u32 	%r154, [genXMatrix_kernel_param_7];
	mad.lo.s32 	%r135, %r173, %r154, %r9;
	mad.lo.s32 	%r136, %r135, %r76, %r6;
	mul.wide.s32 	%rd98, %r136, 2;
	add.s64 	%rd99, %rd2, %rd98;
	ld.global.nc.u16 	%rs75, [%rd99];
$L__BB3_57:
	mul.lo.s32 	%r137, %r11, %r173;
	cvt.s64.s32 	%rd100, %r137;
	add.s64 	%rd101, %rd3, %rd100;
	shl.b64 	%rd102, %rd101, 1;
	add.s64 	%rd103, %rd1, %rd102;
	st.global.u16 	[%rd103], %rs75;
$L__BB3_58:
	ret;

}
	// .globl	updateOutput_kernel
.visible .entry updateOutput_kernel(
	.param .u64 .ptr .align 1 updateOutput_kernel_param_0,
	.param .u64 .ptr .align 1 updateOutput_kernel_param_1,
	.param .u64 .ptr .align 1 updateOutput_kernel_param_2,
	.param .u32 updateOutput_kernel_param_3,
	.param .u32 updateOutput_kernel_param_4,
	.param .u32 updateOutput_kernel_param_5,
	.param .u8 updateOutput_kernel_param_6
)
{
	.reg .pred 	%p<4>;
	.reg .b16 	%rs<10>;
	.reg .b32 	%r<14>;
	.reg .b32 	%f<2>;
	.reg .b64 	%rd<13>;

	ld.param.u64 	%rd1, [updateOutput_kernel_param_0];
	ld.param.u64 	%rd2, [updateOutput_kernel_param_1];
	ld.param.u64 	%rd3, [updateOutput_kernel_param_2];
	ld.param.u32 	%r4, [updateOutput_kernel_param_3];
	ld.param.u32 	%r5, [updateOutput_kernel_param_4];
	ld.param.u32 	%r6, [updateOutput_kernel_param_5];
	ld.param.s8 	%rs4, [updateOutput_kernel_param_6];
	mov.u32 	%r7, %ctaid.x;
	mov.u32 	%r8, %ntid.x;
	mov.u32 	%r9, %tid.x;
	mad.lo.s32 	%r1, %r7, %r8, %r9;
	mul.lo.s32 	%r10, %r6, %r5;
	setp.ge.s32 	%p1, %r1, %r10;
	@%p1 bra 	$L__BB4_4;
	cvta.to.global.u64 	%rd4, %rd3;
	cvta.to.global.u64 	%rd5, %rd1;
	div.s32 	%r2, %r1, %r5;
	mul.lo.s32 	%r11, %r2, %r5;
	sub.s32 	%r12, %r1, %r11;
	mul.wide.s32 	%rd6, %r12, 4;
	add.s64 	%rd7, %rd4, %rd6;
	ld.global.nc.u32 	%r3, [%rd7];
	mul.wide.s32 	%rd8, %r1, 2;
	add.s64 	%rd9, %rd5, %rd8;
	ld.global.nc.u16 	%rs9, [%rd9];
	setp.eq.s16 	%p2, %rs4, 0;
	@%p2 bra 	$L__BB4_3;
	mov.f32 	%f1, 0f00000000;
	// begin inline asm
	{  cvt.rn.f16.f32 %rs5, %f1;}

	// end inline asm
	// begin inline asm
	{ .reg .pred __$temp3;
  setp.le.f16  __$temp3, %rs9, %rs5;
  selp.u16 %rs6, 1, 0, __$temp3;}
	// end inline asm
	setp.eq.s16 	%p3, %rs6, 0;
	selp.b16 	%rs9, %rs9, %rs5, %p3;
$L__BB4_3:
	mad.lo.s32 	%r13, %r2, %r4, %r3;
	cvta.to.global.u64 	%rd10, %rd2;
	mul.wide.s32 	%rd11, %r13, 2;
	add.s64 	%rd12, %rd10, %rd11;
	st.global.u16 	[%rd12], %rs9;
$L__BB4_4:
	ret;

}
	// .globl	maxPool2d_kernel
.visible .entry maxPool2d_kernel(
	.param .u64 .ptr .align 1 maxPool2d_kernel_param_0,
	.param .u64 .ptr .align 1 maxPool2d_kernel_param_1,
	.param .u64 .ptr .align 1 maxPool2d_kernel_param_2,
	.param .u32 maxPool2d_kernel_param_3,
	.param .u32 maxPool2d_kernel_param_4,
	.param .u32 maxPool2d_kernel_param_5,
	.param .u32 maxPool2d_kernel_param_6,
	.param .u32 maxPool2d_kernel_param_7,
	.param .u32 maxPool2d_kernel_param_8,
	.param .u32 maxPool2d_kernel_param_9,
	.param .u32 maxPool2d_kernel_param_10
)
{
	.reg .pred 	%p<88>;
	.reg .b16 	%rs<112>;
	.reg .b32 	%r<148>;
	.reg .b32 	%f<2>;
	.reg .b64 	%rd<63>;

	ld.param.u64 	%rd7, [maxPool2d_kernel_param_0];
	ld.param.u64 	%rd8, [maxPool2d_kernel_param_1];
	ld.param.u64 	%rd6, [maxPool2d_kernel_param_2];
	ld.param.u32 	%r51, [maxPool2d_kernel_param_3];
	ld.param.u32 	%r44, [maxPool2d_kernel_param_4];
	ld.param.u32 	%r45, [maxPool2d_kernel_param_5];
	ld.param.u32 	%r46, [maxPool2d_kernel_param_6];
	ld.param.u32 	%r47, [maxPool2d_kernel_param_7];
	ld.param.u32 	%r48, [maxPool2d_kernel_param_8];
	ld.param.u32 	%r49, [maxPool2d_kernel_param_9];
	ld.param.u32 	%r50, [maxPool2d_kernel_param_10];
	cvta.to.global.u64 	%rd1, %rd7;
	cvta.to.global.u64 	%rd2, %rd8;
	mov.u32 	%r52, %ctaid.x;
	mov.u32 	%r53, %ntid.x;
	mov.u32 	%r54, %tid.x;
	mad.lo.s32 	%r1, %r52, %r53, %r54;
	setp.ge.s32 	%p1, %r1, %r51;
	@%p1 bra 	$L__BB5_67;
	cvta.to.global.u64 	%rd9, %rd6;
	mul.wide.s32 	%rd10, %r1, 4;
	add.s64 	%rd11, %rd9, %rd10;
	ld.global.nc.u32 	%r55, [%rd11];
	div.s32 	%r56, %r55, %r46;
	mul.lo.s32 	%r57, %r56, %r46;
	sub.s32 	%r58, %r55, %r57;
	div.s32 	%r2, %r56, %r49;
	div.s32 	%r3, %r58, %r50;
	setp.lt.s32 	%p2, %r44, 1;
	@%p2 bra 	$L__BB5_67;
	mov.f32 	%f1, 0fFF800000;
	// begin inline asm
	{  cvt.rn.f16.f32 %rs40, %f1;}

	// end inline asm
	setp.lt.s32 	%p3, %r49, 1;
	mul.lo.s32 	%r4, %r3, %r50;
	@%p3 bra 	$L__BB5_56;
	setp.lt.s32 	%p12, %r50, 1;
	@%p12 bra 	$L__BB5_48;
	and.b32  	%r5, %r50, 7;
	and.b32  	%r6, %r50, 3;
	and.b32  	%r7, %r50, 2147483640;
	and.b32  	%r8, %r50, 1;
	mov.b32 	%r135, 0;
$L__BB5_5:
	mul.lo.s32 	%r10, %r135, %r45;
	mov.b32 	%r136, 0;
	mov.u16 	%rs91, %rs40;
$L__BB5_6:
	setp.lt.u32 	%p19, %r50, 8;
	mad.lo.s32 	%r12, %r2, %r49, %r136;
	add.s32 	%r112, %r12, %r10;
	mul.lo.s32 	%r13, %r112, %r46;
	mov.b32 	%r139, 0;
	@%p19 bra 	$L__BB5_25;
	mov.b32 	%r137, 0;
$L__BB5_8:
	.pragma "nounroll";
	setp.ge.s32 	%p20, %r12, %r45;
	add.s32 	%r15, %r137, %r4;
	setp.ge.s32 	%p21, %r15, %r46;
	add.s32 	%r114, %r15, %r13;
	mul.wide.s32 	%rd56, %r114, 2;
	add.s64 	%rd3, %rd1, %rd56;
	or.pred  	%p22, %p20, %p21;
	@%p22 bra 	$L__BB5_10;
	ld.global.nc.u16 	%rs43, [%rd3];
	// begin inline asm
	{ .reg .pred __$temp3;
  setp.gt.f16  __$temp3, %rs43, %rs91;
  selp.u16 %rs42, 1, 0, __$temp3;}
	// end inline asm
	setp.eq.s16 	%p23, %rs42, 0;
	selp.b16 	%rs91, %rs91, %rs43, %p23;
$L__BB5_10:
	add.s32 	%r115, %r15, 1;
	setp.ge.s32 	%p25, %r115, %r46;
	or.pred  	%p26, %p20, %p25;
	@%p26 bra 	$L__BB5_12;
	ld.global.nc.u16 	%rs46, [%rd3+2];
	// begin inline asm
	{ .reg .pred __$temp3;
  setp.gt.f16  __$temp3, %rs46, %rs91;
  selp.u16 %rs45, 1, 0, __$temp3;}
	// end inline asm
	setp.eq.s16 	%p27, %rs45, 0;
	selp.b16 	%rs91, %rs91, %rs46, %p27;
$L__BB5_12:
	add.s32 	%r116, %r15, 2;
	setp.ge.s32 	%p29, %r116, %r46;
	or.pred  	%p30, %p20, %p29;
	@%p30 bra 	$L__BB5_14;
	ld.global.nc.u16 	%rs49, [%rd3+4];
	// begin inline asm
	{ .reg .pred __$temp3;
  setp.gt.f16  __$temp3, %rs49, %rs91;
  selp.u16 %rs48, 1, 0, __$temp3;}
	// end inline asm
	setp.eq.s16 	%p31, %rs48, 0;
	selp.b16 	%rs91, %rs91, %rs49, %p31;
$L__BB5_14:
	add.s32 	%r117, %r15, 3;
	setp.ge.s32 	%p33, %r117, %r46;
	or.pred  	%p34, %p20, %p33;
	@%p34 bra 	$L__BB5_16;
	ld.global.nc.u16 	%rs52, [%rd3+6];
	// begin inline asm
	{ .reg .pred __$temp3;
  setp.gt.f16  __$temp3, %rs52, %rs91;
  selp.u16 %rs51, 1, 0, __$temp3;}
	// end inline asm
	setp.eq.s16 	%p35, %rs51, 0;
	selp.b16 	%rs91, %rs91, %rs52, %p35;
$L__BB5_16:
	add.s32 	%r118, %r15, 4;
	setp.ge.s32 	%p37, %r118, %r46;
	or.pred  	%p38, %p20, %p37;
	@%p38 bra 	$L__BB5_18;
	ld.global.nc.u16 	%rs55, [%rd3+8];
	// begin inline asm
	{ .reg .pred __$temp3;
  setp.gt.f16  __$temp3, %rs55, %rs91;
  selp.u16 %rs54, 1, 0, __$temp3;}
	// end inline asm
	setp.eq.s16 	%p39, %rs54, 0;
	selp.b16 	%rs91, %rs91, %rs55, %p39;
$L__BB5_18:
	add.s32 	%r119, %r15, 5;
	setp.ge.s32 	%p41, %r119, %r46;
	or.pred  	%p42, %p20, %p41;
	@%p42 bra 	$L__BB5_20;
	ld.global.nc.u16 	%rs58, [%rd3+10];
	// begin inline asm
	{ .reg .pred __$temp3;
  setp.gt.f16  __$temp3, %rs58, %rs91;
  selp.u16 %rs57, 1, 0, __$temp3;}
	// end inline asm
	setp.eq.s16 	%p43, %rs57, 0;
	selp.b16 	%rs91, %rs91, %rs58, %p43;
$L__BB5_20:
	add.s32 	%r120, %r15, 6;
	setp.ge.s32 	%p45, %r120, %r46;
	or.pred  	%p46, %p20, %p45;
	@%p46 bra 	$L__BB5_22;
	ld.global.nc.u16 	%rs61, [%rd3+12];
	// begin inline asm
	{ .reg .pred __$temp3;
  setp.gt.f16  __$temp3, %rs61, %rs91;
  selp.u16 %rs60, 1, 0, __$temp3;}
	// end inline asm
	setp.eq.s16 	%p47, %rs60, 0;
	selp.b16 	%rs91, %rs91, %rs61, %p47;
$L__BB5_22:
	add.s32 	%r121, %r15, 7;
	setp.ge.s32 	%p49, %r121, %r46;
	or.pred  	%p50, %p20, %p49;
	@%p50 bra 	$L__BB5_24;
	ld.global.nc.u16 	%rs64, [%rd3+14];
	// begin inline asm
	{ .reg .pred __$temp3;
  setp.gt.f16  __$temp3, %rs64, %rs91;
  selp.u16 %rs63, 1, 0, __$temp3;}
	// end inline asm
	setp.eq.s16 	%p51, %rs63, 0;
	selp.b16 	%rs91, %rs91, %rs64, %p51;
$L__BB5_24:
	add.s32 	%r137, %r137, 8;
	setp.ne.s32 	%p52, %r137, %r7;
	mov.u32 	%r139, %r7;
	@%p52 bra 	$L__BB5_8;
$L__BB5_25:
	setp.eq.s32 	%p53, %r5, 0;
	@%p53 bra 	$L__BB5_46;
	add.s32 	%r122, %r5, -1;
	setp.lt.u32 	%p54, %r122, 3;
	@%p54 bra 	$L__BB5_36;
	setp.ge.s32 	%p55, %r12, %r45;
	add.s32 	%r18, %r139, %r4;
	setp.ge.s32 	%p56, %r18, %r46;
	add.s32 	%r124, %r18, %r13;
	mul.wide.s32 	%rd57, %r124, 2;
	add.s64 	%rd4, %rd1, %rd57;
	or.pred  	%p57, %p55, %p56;
	@%p57 bra 	$L__BB5_29;
	ld.global.nc.u16 	%rs68, [%rd4];
	// begin inline asm
	{ .reg .pred __$temp3;
  setp.gt.f16  __$temp3, %rs68, %rs91;
  selp.u16 %rs67, 1, 0, __$temp3;}
	// end inline asm
	setp.eq.s16 	%p58, %rs67, 0;
	selp.b16 	%rs91, %rs91, %rs68, %p58;
$L__BB5_29:
	add.s32 	%r125, %r18, 1;
	setp.ge.s32 	%p60, %r125, %r46;
	or.pred  	%p61, %p55, %p60;
	@%p61 bra 	$L__BB5_31;
	ld.global.nc.u16 	%rs71, [%rd4+2];
	// begin inline asm
	{ .reg .pred __$temp3;
  setp.gt.f16  __$temp3, %rs71, %rs91;
  selp.u16 %rs70, 1, 0, __$temp3;}
	// end inline asm
	setp.eq.s16 	%p62, %rs70, 0;
	selp.b16 	%rs91, %rs91, %rs71, %p62;
$L__BB5_31:
	add.s32 	%r126, %r18, 2;
	setp.ge.s32 	%p64, %r126, %r46;
	or.pred  	%p65, %p55, %p64;
	@%p65 bra 	$L__BB5_33;
	ld.global.nc.u16 	%rs74, [%rd4+4];
	// begin inline asm
	{ .reg .pred __$temp3;
  setp.gt.f16  __$temp3, %rs74, %rs91;
  selp.u16 %rs73, 1, 0, __$temp3;}
	// end inline asm
	setp.eq.s16 	%p66, %rs73, 0;
	selp.b16 	%rs91, %rs91, %rs74, %p66;
$L__BB5_33:
	add.s32 	%r127, %r18, 3;
	setp.ge.s32 	%p68, %r127, %r46;
	or.pred  	%p69, %p55, %p68;
	@%p69 bra 	$L__BB5_35;
	ld.global.nc.u16 	%rs77, [%rd4+6];
	// begin inline asm
	{ .reg .pred __$temp3;
  setp.gt.f16  __$temp3, %rs77, %rs91;
  selp.u16 %rs76, 1, 0, __$temp3;}
	// end inline asm
	setp.eq.s16 	%p70, %rs76, 0;
	selp.b16 	%rs91, %rs91, %rs77, %p70;
$L__BB5_35:
	add.s32 	%r139, %r139, 4;
$L__BB5_36:
	setp.eq.s32 	%p71, %r6, 0;
	@%p71 bra 	$L__BB5_46;
	setp.eq.s32 	%p72, %r6, 1;
	@%p72 bra 	$L__BB5_43;
	setp.ge.s32 	%p73, %r12, %r45;
	add.s32 	%r21, %r139, %r4;
	setp.ge.s32 	%p74, %r21, %r46;
	add.s32 	%r129, %r21, %r13;
	mul.wide.s32 	%rd58, %r129, 2;
	add.s64 	%rd5, %rd1, %rd58;
	or.pred  	%p75, %p73, %p74;
	@%p75 bra 	$L__BB5_40;
	ld.global.nc.u16 	%rs81, [%rd5];
	// begin inline asm
	{ .reg .pred __$temp3;
  setp.gt.f16  __$temp3, %rs81, %rs91;
  selp.u16 %rs80, 1, 0, __$temp3;}
	// end inline asm
	setp.eq.s16 	%p76, %rs80, 0;
	selp.b16 	%rs91, %rs91, %rs81, %p76;
$L__BB5_40:
	add.s32 	%r130, %r21, 1;
	setp.ge.s32 	%p78, %r130, %r46;
	or.pred  	%p79, %p73, %p78;
	@%p79 bra 	$L__BB5_42;
	ld.global.nc.u16 	%rs84, [%rd5+2];
	// begin inline asm
	{ .reg .pred __$temp3;
  setp.gt.f16  __$temp3, %rs84, %rs91;
  selp.u16 %rs83, 1, 0, __$temp3;}
	// end inline asm
	setp.eq.s16 	%p80, %rs83, 0;
	selp.b16 	%rs91, %rs91, %rs84, %p80;
$L__BB5_42:
	add.s32 	%r139, %r139, 2;
$L__BB5_43:
	setp.eq.s32 	%p81, %r8, 0;
	@%p81 bra 	$L__BB5_46;
	setp.ge.s32 	%p82, %r12, %r45;
	add.s32 	%r24, %r139, %r4;
	setp.ge.s32 	%p83, %r24, %r46;
	or.pred  	%p84, %p82, %p83;
	@%p84 bra 	$L__BB5_46;
	add.s32 	%r132, %r24, %r13;
	mul.wide.s32 	%rd59, %r132, 2;
	add.s64 	%rd60, %rd1, %rd59;
	ld.global.nc.u16 	%rs87, [%rd60];
	// begin inline asm
	{ .reg .pred __$temp3;
  setp.gt.f16  __$temp3, %rs87, %rs91;
  selp.u16 %rs86, 1, 0, __$temp3;}
	// end inline asm
	setp.eq.s16 	%p85, %rs86, 0;
	selp.b16 	%rs91, %rs91, %rs87, %p85;
$L__BB5_46:
	add.s32 	%r136, %r136, 1;
	setp.ne.s32 	%p86, %r136, %r49;
	@%p86 bra 	$L__BB5_6;
	mad.lo.s32 	%r133, %r135, %r47, %r2;
	mad.lo.s32 	%r134, %r133, %r48, %r3;
	mul.wide.s32 	%rd61, %r134, 2;
	add.s64 	%rd62, %rd2, %rd61;
	st.global.u16 	[%rd62], %rs91;
	add.s32 	%r135, %r135, 1;
	setp.eq.s32 	%p87, %r135, %r44;
	@%p87 bra 	$L__BB5_67;
	bra.uni 	$L__BB5_5;
$L__BB5_48:
	and.b32  	%r27, %r44, 3;
	setp.lt.u32 	%p13, %r44, 4;
	mov.b32 	%r143, 0;
	@%p13 bra 	$L__BB5_51;
	and.b32  	%r143, %r44, 2147483644;
	mov.b32 	%r141, 0;
$L__BB5_50:
	.pragma "nounroll";
	mad.lo.s32 	%r94, %r141, %r47, %r2;
	mad.lo.s32 	%r95, %r94, %r48, %r3;
	mul.wide.s32 	%rd42, %r95, 2;
	add.s64 	%rd43, %rd2, %rd42;
	st.global.u16 	[%rd43], %rs40;
	add.s32 	%r96, %r94, %r47;
	mad.lo.s32 	%r97, %r96, %r48, %r3;
	mul.wide.s32 	%rd44, %r97, 2;
	add.s64 	%rd45, %rd2, %rd44;
	st.global.u16 	[%rd45], %rs40;
	add.s32 	%r98, %r96, %r47;
	mad.lo.s32 	%r99, %r98, %r48, %r3;
	mul.wide.s32 	%rd46, %r99, 2;
	add.s64 	%rd47, %rd2, %rd46;
	st.global.u16 	[%rd47], %rs40;
	add.s32 	%r100, %r98, %r47;
	mad.lo.s32 	%r101, %r100, %r48, %r3;
	mul.wide.s32 	%rd48, %r101, 2;
	add.s64 	%rd49, %rd2, %rd48;
	st.global.u16 	[%rd49], %rs40;
	add.s32 	%r141, %r141, 4;
	setp.ne.s32 	%p14, %r141, %r143;
	@%p14 bra 	$L__BB5_50;
$L__BB5_51:
	setp.eq.s32 	%p15, %r27, 0;
	@%p15 bra 	$L__BB5_67;
	setp.eq.s32 	%p16, %r27, 1;
	@%p16 bra 	$L__BB5_54;
	mad.lo.s32 	%r102, %r143, %r47, %r2;
	mad.lo.s32 	%r103, %r102, %r48, %r3;
	mul.wide.s32 	%rd50, %r103, 2;
	add.s64 	%rd51, %rd2, %rd50;
	st.global.u16 	[%rd51], %rs40;
	add.s32 	%r104, %r102, %r47;
	mad.lo.s32 	%r105, %r104, %r48, %r3;
	mul.wide.s32 	%rd52, %r105, 2;
	add.s64 	%rd53, %rd2, %rd52;
	st.global.u16 	[%rd53], %rs40;
	add.s32 	%r143, %r143, 2;
$L__BB5_54:
	and.b32  	%r106, %r44, 1;
	setp.eq.b32 	%p17, %r106, 1;
	not.pred 	%p18, %p17;
	@%p18 bra 	$L__BB5_67;
	mad.lo.s32 	%r107, %r143, %r47, %r2;
	mad.lo.s32 	%r108, %r107, %r48, %r3;
	mul.wide.s32 	%rd54, %r108, 2;
	add.s64 	%rd55, %rd2, %rd54;
	st.global.u16 	[%rd55], %rs40;
	bra.uni 	$L__BB5_67;
$L__BB5_56:
	and.b32  	%r34, %r44, 7;
	setp.lt.u32 	%p4, %r44, 8;
	mov.b32 	%r146, 0;
	@%p4 bra 	$L__BB5_59;
	and.b32  	%r146, %r44, 2147483640;
	mov.b32 	%r144, 0;
$L__BB5_58:
	.pragma "nounroll";
	mad.lo.s32 	%r61, %r144, %r47, %r2;
	mad.lo.s32 	%r62, %r61, %r48, %r3;
	mul.wide.s32 	%rd12, %r62, 2;
	add.s64 	%rd13, %rd2, %rd12;
	st.global.u16 	[%rd13], %rs40;
	add.s32 	%r63, %r61, %r47;
	mad.lo.s32 	%r64, %r63, %r48, %r3;
	mul.wide.s32 	%rd14, %r64, 2;
	add.s64 	%rd15, %rd2, %rd14;
	st.global.u16 	[%rd15], %rs40;
	add.s32 	%r65, %r63, %r47;
	mad.lo.s32 	%r66, %r65, %r48, %r3;
	mul.wide.s32 	%rd16, %r66, 2;
	add.s64 	%rd17, %rd2, %rd16;
	st.global.u16 	[%rd17], %rs40;
	add.s32 	%r67, %r65, %r47;
	mad.lo.s32 	%r68, %r67, %r48, %r3;
	mul.wide.s32 	%rd18, %r68, 2;
	add.s64 	%rd19, %rd2, %rd18;
	st.global.u16 	[%rd19], %rs40;
	add.s32 	%r69, %r67, %r47;
	mad.lo.s32 	%r70, %r69, %r48, %r3;
	mul.wide.s32 	%rd20, %r70, 2;
	add.s64 	%rd21, %rd2, %rd20;
	st.global.u16 	[%rd21], %rs40;
	add.s32 	%r71, %r69, %r47;
	mad.lo.s32 	%r72, %r71, %r48, %r3;
	mul.wide.s32 	%rd22, %r72, 2;
	add.s64 	%rd23, %rd2, %rd22;
	st.global.u16 	[%rd23], %rs40;
	add.s32 	%r73, %r71, %r47;
	mad.lo.s32 	%r74, %r73, %r48, %r3;
	mul.wide.s32 	%rd24, %r74, 2;
	add.s64 	%rd25, %rd2, %rd24;
	st.global.u16 	[%rd25], %rs40;
	add.s32 	%r75, %r73, %r47;
	mad.lo.s32 	%r76, %r75, %r48, %r3;
	mul.wide.s32 	%rd26, %r76, 2;
	add.s64 	%rd27, %rd2, %rd26;
	st.global.u16 	[%rd27], %rs40;
	add.s32 	%r144, %r144, 8;
	setp.ne.s32 	%p5, %r144, %r146;
	@%p5 bra 	$L__BB5_58;
$L__BB5_59:
	setp.eq.s32 	%p6, %r34, 0;
	@%p6 bra 	$L__BB5_67;
	and.b32  	%r39, %r44, 3;
	setp.lt.u32 	%p7, %r34, 4;
	@%p7 bra 	$L__BB5_62;
	mad.lo.s32 	%r77, %r146, %r47, %r2;
	mad.lo.s32 	%r78, %r77, %r48, %r3;
	mul.wide.s32 	%rd28, %r78, 2;
	add.s64 	%rd29, %rd2, %rd28;
	st.global.u16 	[%rd29], %rs40;
	add.s32 	%r79, %r77, %r47;
	mad.lo.s32 	%r80, %r79, %r48, %r3;
	mul.wide.s32 	%rd30, %r80, 2;
	add.s64 	%rd31, %rd2, %rd30;
	st.global.u16 	[%rd31], %rs40;
	add.s32 	%r81, %r79, %r47;
	mad.lo.s32 	%r82, %r81, %r48, %r3;
	mul.wide.s32 	%rd32, %r82, 2;
	add.s64 	%rd33, %rd2, %rd32;
	st.global.u16 	[%rd33], %rs40;
	add.s32 	%r83, %r81, %r47;
	mad.lo.s32 	%r84, %r83, %r48, %r3;
	mul.wide.s32 	%rd34, %r84, 2;
	add.s64 	%rd35, %rd2, %rd34;
	st.global.u16 	[%rd35], %rs40;
	add.s32 	%r146, %r146, 4;
$L__BB5_62:
	setp.eq.s32 	%p8, %r39, 0;
	@%p8 bra 	$L__BB5_67;
	setp.eq.s32 	%p9, %r39, 1;
	@%p9 bra 	$L__BB5_65;
	mad.lo.s32 	%r85, %r146, %r47, %r2;
	mad.lo.s32 	%r86, %r85, %r48, %r3;
	mul.wide.s32 	%rd36, %r86, 2;
	add.s64 	%rd37, %rd2, %rd36;
	st.global.u16 	[%rd37], %rs40;
	add.s32 	%r87, %r85, %r47;
	mad.lo.s32 	%r88, %r87, %r48, %r3;
	mul.wide.s32 	%rd38, %r88, 2;
	add.s64 	%rd39, %rd2, %rd38;
	st.global.u16 	[%rd39], %rs40;
	add.s32 	%r146, %r146, 2;
$L__BB5_65:
	and.b32  	%r89, %r44, 1;
	setp.eq.b32 	%p10, %r89, 1;
	not.pred 	%p11, %p10;
	@%p11 bra 	$L__BB5_67;
	mad.lo.s32 	%r90, %r146, %r47, %r2;
	mad.lo.s32 	%r91, %r90, %r48, %r3;
	mul.wide.s32 	%rd40, %r91, 2;
	add.s64 	%rd41, %rd2, %rd40;
	st.global.u16 	[%rd41], %rs40;
$L__BB5_67:
	ret;

}


// ===== COMPILED SASS (sm_100) =====

	.target	sm_100

	.elftype	@"ET_EXEC"


//--------------------- .note.nv.tkinfo           --------------------------
	.section	.note.nv.tkinfo,"",@"SHT_NOTE"
	.sectionflags	@"SHF_NOTE_NV_TKINFO"
	.tkinfo
        /*0018*/ 	.word	0x00000002
        /*0030*/ 	.string	""
        /*0030*/ 	.string	"ptxas"
        /*0030*/ 	.string	"Cuda compilation tools, release 13.0, V13.0.88"
        /*0030*/ 	.string	"Build cuda_13.0.r13.0/compiler.36424714_0"
        /*0030*/ 	.string	"-arch sm_100 -m 64 "



//--------------------- .note.nv.cuinfo           --------------------------
	.section	.note.nv.cuinfo,"",@"SHT_NOTE"
	.sectionflags	@"SHF_NOTE_NV_CUINFO"
        /*0018*/ 	.short	0x0002
        /*001a*/ 	.short	0x0064
        /*001c*/ 	.short	0x0082
	.zero		2


//--------------------- .nv.info                  --------------------------
	.section	.nv.info,"",@"SHT_CUDA_INFO"
	.align	4


	//----- nvinfo : EIATTR_REGCOUNT
	.align		4
        /*0000*/ 	.byte	0x04, 0x2f
        /*0002*/ 	.short	(.L_1 - .L_0)
	.align		4
.L_0:
        /*0004*/ 	.word	index@(_Z26changeDetection_1x1_kernelPK6__halfPS_Pbiiifb)
        /*0008*/ 	.word	0x00000020


	//----- nvinfo : EIATTR_FRAME_SIZE
	.align		4
.L_1:
        /*000c*/ 	.byte	0x04, 0x11
        /*000e*/ 	.short	(.L_3 - .L_2)
	.align		4
.L_2:
        /*0010*/ 	.word	index@(_Z26changeDetection_1x1_kernelPK6__halfPS_Pbiiifb)
        /*0014*/ 	.word	0x00000000


	//----- nvinfo : EIATTR_REGCOUNT
	.align		4
.L_3:
        /*0018*/ 	.byte	0x04, 0x2f
        /*001a*/ 	.short	(.L_5 - .L_4)
	.align		4
.L_4:
        /*001c*/ 	.word	index@(_Z22changeDetection_kernelPK6__halfPS_Pbiiiiifb)
        /*0020*/ 	.word	0x00000020


	//----- nvinfo : EIATTR_FRAME_SIZE
	.align		4
.L_5:
        /*0024*/ 	.byte	0x04, 0x11
        /*0026*/ 	.short	(.L_7 - .L_6)
	.align		4
.L_6:
        /*0028*/ 	.word	index@(_Z22changeDetection_kernelPK6__halfPS_Pbiiiiifb)
        /*002c*/ 	.word	0x00000000


	//----- nvinfo : EIATTR_REGCOUNT
	.align		4
.L_7:
        /*0030*/ 	.byte	0x04, 0x2f
        /*0032*/ 	.short	(.L_9 - .L_8)
	.align		4
.L_8:
        /*0034*/ 	.word	index@(changePropagation_kernel)
        /*0038*/ 	.word	0x00000012


	//----- nvinfo : EIATTR_FRAME_SIZE
	.align		4
.L_9:
        /*003c*/ 	.byte	0x04, 0x11
        /*003e*/ 	.short	(.L_11 - .L_10)
	.align		4
.L_10:
        /*0040*/ 	.word	index@(changePropagation_kernel)
        /*0044*/ 	.word	0x00000000


	//----- nvinfo : EIATTR_REGCOUNT
	.align		4
.L_11:
        /*0048*/ 	.byte	0x04, 0x2f
        /*004a*/ 	.short	(.L_13 - .L_12)
	.align		4
.L_12:
        /*004c*/ 	.word	index@(genXMatrix_kernel)
        /*0050*/ 	.word	0x00000020


	//----- nvinfo : EIATTR_FRAME_SIZE
	.align		4
.L_13:
        /*0054*/ 	.byte	0x04, 0x11
        /*0056*/ 	.short	(.L_15 - .L_14)
	.align		4
.L_14:
        /*0058*/ 	.word	index@(genXMatrix_kernel)
        /*005c*/ 	.word	0x00000000


	//----- nvinfo : EIATTR_REGCOUNT
	.align		4
.L_15:
        /*0060*/ 	.byte	0x04, 0x2f
        /*0062*/ 	.short	(.L_17 - .L_16)
	.align		4
.L_16:
        /*0064*/ 	.word	index@(updateOutput_kernel)
        /*0068*/ 	.word	0x0000000e


	//----- nvinfo : EIATTR_FRAME_SIZE
	.align		4
.L_17:
        /*006c*/ 	.byte	0x04, 0x11
        /*006e*/ 	.short	(.L_19 - .L_18)
	.align		4
.L_18:
        /*0070*/ 	.word	index@(updateOutput_kernel)
        /*0074*/ 	.word	0x00000000


	//----- nvinfo : EIATTR_REGCOUNT
	.align		4
.L_19:
        /*0078*/ 	.byte	0x04, 0x2f
        /*007a*/ 	.short	(.L_21 - .L_20)
	.align		4
.L_20:
        /*007c*/ 	.word	index@(maxPool2d_kernel)
        /*0080*/ 	.word	0x0000001c


	//----- nvinfo : EIATTR_FRAME_SIZE
	.align		4
.L_21:
        /*0084*/ 	.byte	0x04, 0x11
        /*0086*/ 	.short	(.L_23 - .L_22)
	.align		4
.L_22:
        /*0088*/ 	.word	index@(maxPool2d_kernel)
        /*008c*/ 	.word	0x00000000


	//----- nvinfo : EIATTR_MIN_STACK_SIZE
	.align		4
.L_23:
        /*0090*/ 	.byte	0x04, 0x12
        /*0092*/ 	.short	(.L_25 - .L_24)
	.align		4
.L_24:
        /*0094*/ 	.word	index@(maxPool2d_kernel)
        /*0098*/ 	.word	0x00000000


	//----- nvinfo : EIATTR_MIN_STACK_SIZE
	.align		4
.L_25:
        /*009c*/ 	.byte	0x04, 0x12
        /*009e*/ 	.short	(.L_27 - .L_26)
	.align		4
.L_26:
        /*00a0*/ 	.word	index@(updateOutput_kernel)
        /*00a4*/ 	.word	0x00000000


	//----- nvinfo : EIATTR_MIN_STACK_SIZE
	.align		4
.L_27:
        /*00a8*/ 	.byte	0x04, 0x12
        /*00aa*/ 	.short	(.L_29 - .L_28)
	.align		4
.L_28:
        /*00ac*/ 	.word	index@(genXMatrix_kernel)
        /*00b0*/ 	.word	0x00000000


	//----- nvinfo : EIATTR_MIN_STACK_SIZE
	.align		4
.L_29:
        /*00b4*/ 	.byte	0x04, 0x12
        /*00b6*/ 	.short	(.L_31 - .L_30)
	.align		4
.L_30:
        /*00b8*/ 	.word	index@(changePropagation_kernel)
        /*00bc*/ 	.word	0x00000000


	//----- nvinfo : EIATTR_MIN_STACK_SIZE
	.align		4
.L_31:
        /*00c0*/ 	.byte	0x04, 0x12
        /*00c2*/ 	.short	(.L_33 - .L_32)
	.align		4
.L_32:
        /*00c4*/ 	.word	index@(_Z22changeDetection_kernelPK6__halfPS_Pbiiiiifb)
        /*00c8*/ 	.word	0x00000000


	//----- nvinfo : EIATTR_MIN_STACK_SIZE
	.align		4
.L_33:
        /*00cc*/ 	.byte	0x04, 0x12
        /*00ce*/ 	.short	(.L_35 - .L_34)
	.align		4
.L_34:
        /*00d0*/ 	.word	index@(_Z26changeDetection_1x1_kernelPK6__halfPS_Pbiiifb)
        /*00d4*/ 	.word	0x00000000
.L_35:


//--------------------- .nv.compat                --------------------------
	.section	.nv.compat,"",@"SHT_CUDA_COMPAT_INFO"
	.align	4
        /*0000*/ 	.byte	0x02, 0x09, 0x00, 0x00, 0x02, 0x02, 0x01, 0x00, 0x02, 0x05, 0x05, 0x00, 0x03, 0x07, 0x01, 0x01
        /*0010*/ 	.byte	0x02, 0x03, 0x00, 0x00, 0x02, 0x06, 0x01, 0x00, 0x04, 0x0b, 0x08, 0x00, 0x09, 0x00, 0x00, 0x00
        /*0020*/ 	.byte	0x00, 0x00, 0x00, 0x00


//--------------------- .nv.info.maxPool2d_kernel --------------------------
	.section	.nv.info.maxPool2d_kernel,"",@"SHT_CUDA_INFO"
	.sectionflags	@""
	.align	4


	//----- nvinfo : EIATTR_CUDA_API_VERSION
	.align		4
        /*0000*/ 	.byte	0x04, 0x37
        /*0002*/ 	.short	(.L_37 - .L_36)
.L_36:
        /*0004*/ 	.word	0x00000082


	//----- nvinfo : EIATTR_KPARAM_INFO
	.align		4
.L_37:
        /*0008*/ 	.byte	0x04, 0x17
        /*000a*/ 	.short	(.L_39 - .L_38)
.L_38:
        /*000c*/ 	.word	0x00000000
        /*0010*/ 	.short	0x000a
        /*0012*/ 	.short	0x0034
        /*0014*/ 	.byte	0x00, 0xf0, 0x11, 0x00


	//----- nvinfo : EIATTR_KPARAM_INFO
	.align		4
.L_39:
        /*0018*/ 	.byte	0x04, 0x17
        /*001a*/ 	.short	(.L_41 - .L_40)
.L_40:
        /*001c*/ 	.word	0x00000000
        /*0020*/ 	.short	0x0009
        /*0022*/ 	.short	0x0030
        /*0024*/ 	.byte	0x00, 0xf0, 0x11, 0x00


	//----- nvinfo : EIATTR_KPARAM_INFO
	.align		4
.L_41:
        /*0028*/ 	.byte	0x04, 0x17
        /*002a*/ 	.short	(.L_43 - .L_42)
.L_42:
        /*002c*/ 	.word	0x00000000
        /*0030*/ 	.short	0x0008
        /*0032*/ 	.short	0x002c
        /*0034*/ 	.byte	0x00, 0xf0, 0x11, 0x00


	//----- nvinfo : EIATTR_KPARAM_INFO
	.align		4
.L_43:
        /*0038*/ 	.byte	0x04, 0x17
        /*003a*/ 	.short	(.L_45 - .L_44)
.L_44:
        /*003c*/ 	.word	0x00000000
        /*0040*/ 	.short	0x0007
        /*0042*/ 	.short	0x0028
        /*0044*/ 	.byte	0x00, 0xf0, 0x11, 0x00


	//----- nvinfo : EIATTR_KPARAM_INFO
	.align		4
.L_45:
        /*0048*/ 	.byte	0x04, 0x17
        /*004a*/ 	.short	(.L_47 - .L_46)
.L_46:
        /*004c*/ 	.word	0x00000000
        /*0050*/ 	.short	0x0006
        /*0052*/ 	.short	0x0024
        /*0054*/ 	.byte	0x00, 0xf0, 0x11, 0x00


	//----- nvinfo : EIATTR_KPARAM_INFO
	.align		4
.L_47:
        /*0058*/ 	.byte	0x04, 0x17
        /*005a*/ 	.short	(.L_49 - .L_48)
.L_48:
        /*005c*/ 	.word	0x00000000
        /*0060*/ 	.short	0x0005
        /*0062*/ 	.short	0x0020
        /*0064*/ 	.byte	0x00, 0xf0, 0x11, 0x00


	//----- nvinfo : EIATTR_KPARAM_INFO
	.align		4
.L_49:
        /*0068*/ 	.byte	0x04, 0x17
        /*006a*/ 	.short	(.L_51 - .L_50)
.L_50:
        /*006c*/ 	.word	0x00000000
        /*0070*/ 	.short	0x0004
        /*0072*/ 	.short	0x001c
        /*0074*/ 	.byte	0x00, 0xf0, 0x11, 0x00


	//----- nvinfo : EIATTR_KPARAM_INFO
	.align		4
.L_51:
        /*0078*/ 	.byte	0x04, 0x17
        /*007a*/ 	.short	(.L_53 - .L_52)
.L_52:
        /*007c*/ 	.word	0x00000000
        /*0080*/ 	.short	0x0003
        /*0082*/ 	.short	0x0018
        /*0084*/ 	.byte	0x00, 0xf0, 0x11, 0x00


	//----- nvinfo : EIATTR_KPARAM_INFO
	.align		4
.L_53:
        /*0088*/ 	.byte	0x04, 0x17
        /*008a*/ 	.short	(.L_55 - .L_54)
.L_54:
        /*008c*/ 	.word	0x00000000
        /*0090*/ 	.short	0x0002
        /*0092*/ 	.short	0x0010
        /*0094*/ 	.byte	0x00, 0xf5, 0x21, 0x00


	//----- nvinfo : EIATTR_KPARAM_INFO
	.align		4
.L_55:
        /*0098*/ 	.byte	0x04, 0x17
        /*009a*/ 	.short	(.L_57 - .L_56)
.L_56:
        /*009c*/ 	.word	0x00000000
        /*00a0*/ 	.short	0x0001
        /*00a2*/ 	.short	0x0008
        /*00a4*/ 	.byte	0x00, 0xf5, 0x21, 0x00


	//----- nvinfo : EIATTR_KPARAM_INFO
	.align		4
.L_57:
        /*00a8*/ 	.byte	0x04, 0x17
        /*00aa*/ 	.short	(.L_59 - .L_58)
.L_58:
        /*00ac*/ 	.word	0x00000000
        /*00b0*/ 	.short	0x0000
        /*00b2*/ 	.short	0x0000
        /*00b4*/ 	.byte	0x00, 0xf5, 0x21, 0x00


	//----- nvinfo : EIATTR_SPARSE_MMA_MASK
	.align		4
.L_59:
        /*00b8*/ 	.byte	0x03, 0x50
        /*00ba*/ 	.short	0x0000


	//----- nvinfo : EIATTR_MAXREG_COUNT
	.align		4
        /*00bc*/ 	.byte	0x03, 0x1b
        /*00be*/ 	.short	0x00ff


	//----- nvinfo : EIATTR_MERCURY_ISA_VERSION
	.align		4
        /*00c0*/ 	.byte	0x03, 0x5f
        /*00c2*/ 	.short	0x0101


	//----- nvinfo : EIATTR_VRC_CTA_INIT_COUNT
	.align		4
        /*00c4*/ 	.byte	0x02, 0x4a
	.zero		1
	.zero		1


	//----- nvinfo : EIATTR_EXIT_INSTR_OFFSETS
	.align		4
        /*00c8*/ 	.byte	0x04, 0x1c
        /*00ca*/ 	.short	(.L_61 - .L_60)


	//   ....[0]....
.L_60:
        /*00cc*/ 	.word	0x00000070


	//   ....[1]....
        /*00d0*/ 	.word	0x00000560


	//   ....[2]....
        /*00d4*/ 	.word	0x00000fb0


	//   ....[3]....
        /*00d8*/ 	.word	0x000011b0


	//   ....[4]....
        /*00dc*/ 	.word	0x000012c0


	//   ....[5]....
        /*00e0*/ 	.word	0x00001350


	//   ....[6]....
        /*00e4*/ 	.word	0x00001640


	//   ....[7]....
        /*00e8*/ 	.word	0x000017e0


	//   ....[8]....
        /*00ec*/ 	.word	0x000018f0


	//   ....[9]....
        /*00f0*/ 	.word	0x00001980


	//----- nvinfo : EIATTR_CRS_STACK_SIZE
	.align		4
.L_61:
        /*00f4*/ 	.byte	0x04, 0x1e
        /*00f6*/ 	.short	(.L_63 - .L_62)
.L_62:
        /*00f8*/ 	.word	0x00000000


	//----- nvinfo : EIATTR_CBANK_PARAM_SIZE
	.align		4
.L_63:
        /*00fc*/ 	.byte	0x03, 0x19
        /*00fe*/ 	.short	0x0038


	//----- nvinfo : EIATTR_PARAM_CBANK
	.align		4
        /*0100*/ 	.byte	0x04, 0x0a
        /*0102*/ 	.short	(.L_65 - .L_64)
	.align		4
.L_64:
        /*0104*/ 	.word	index@(.nv.constant0.maxPool2d_kernel)
        /*0108*/ 	.short	0x0380
        /*010a*/ 	.short	0x0038


	//----- nvinfo : EIATTR_SW_WAR
	.align		4
.L_65:
        /*010c*/ 	.byte	0x04, 0x36
        /*010e*/ 	.short	(.L_67 - .L_66)
.L_66:
        /*0110*/ 	.word	0x00000008
.L_67:


//--------------------- .nv.info.updateOutput_kernel --------------------------
	.section	.nv.info.updateOutput_kernel,"",@"SHT_CUDA_INFO"
	.sectionflags	@""
	.align	4


	//----- nvinfo : EIATTR_CUDA_API_VERSION
	.align		4
        /*0000*/ 	.byte	0x04, 0x37
        /*0002*/ 	.short	(.L_69 - .L_68)
.L_68:
        /*0004*/ 	.word	0x00000082


	//----- nvinfo : EIATTR_KPARAM_INFO
	.align		4
.L_69:
        /*0008*/ 	.byte	0x04, 0x17
        /*000a*/ 	.short	(.L_71 - .L_70)
.L_70:
        /*000c*/ 	.word	0x00000000
        /*0010*/ 	.short	0x0006
        /*0012*/ 	.short	0x0024
        /*0014*/ 	.byte	0x00, 0xf0, 0x05, 0x00


	//----- nvinfo : EIATTR_KPARAM_INFO
	.align		4
.L_71:
        /*0018*/ 	.byte	0x04, 0x17
        /*001a*/ 	.short	(.L_73 - .L_72)
.L_72:
        /*001c*/ 	.word	0x00000000
        /*0020*/ 	.short	0x0005
        /*0022*/ 	.short	0x0020
        /*0024*/ 	.byte	0x00, 0xf0, 0x11, 0x00


	//----- nvinfo : EIATTR_KPARAM_INFO
	.align		4
.L_73:
        /*0028*/ 	.byte	0x04, 0x17
        /*002a*/ 	.short	(.L_75 - .L_74)
.L_74:
        /*002c*/ 	.word	0x00000000
        /*0030*/ 	.short	0x0004
        /*0032*/ 	.short	0x001c
        /*0034*/ 	.byte	0x00, 0xf0, 0x11, 0x00


	//----- nvinfo : EIATTR_KPARAM_INFO
	.align		4
.L_75:
        /*0038*/ 	.byte	0x04, 0x17
        /*003a*/ 	.short	(.L_77 - .L_76)
.L_76:
        /*003c*/ 	.word	0x00000000
        /*0040*/ 	.short	0x0003
        /*0042*/ 	.short	0x0018
        /*0044*/ 	.byte	0x00, 0xf0, 0x11, 0x00


	//----- nvinfo : EIATTR_KPARAM_INFO
	.align		4
.L_77:
        /*0048*/ 	.byte	0x04, 0x17
        /*004a*/ 	.short	(.L_79 - .L_78)
.L_78:
        /*004c*/ 	.word	0x00000000
        /*0050*/ 	.short	0x0002
        /*0052*/ 	.short	0x0010
        /*0054*/ 	.byte	0x00, 0xf5, 0x21, 0x00


	//----- nvinfo : EIATTR_KPARAM_INFO
	.align		4
.L_79:
        /*0058*/ 	.byte	0x04, 0x17
        /*005a*/ 	.short	(.L_81 - .L_80)
.L_80:
        /*005c*/ 	.word	0x00000000
        /*0060*/ 	.short	0x0001
        /*0062*/ 	.short	0x0008
        /*0064*/ 	.byte	0x00, 0xf5, 0x21, 0x00


	//----- nvinfo : EIATTR_KPARAM_INFO
	.align		4
.L_81:
        /*0068*/ 	.byte	0x04, 0x17
        /*006a*/ 	.short	(.L_83 - .L_82)
.L_82:
        /*006c*/ 	.word	0x00000000
        /*0070*/ 	.short	0x0000
        /*0072*/ 	.short	0x0000
        /*0074*/ 	.byte	0x00, 0xf5, 0x21, 0x00


	//----- nvinfo : EIATTR_SPARSE_MMA_MASK
	.align		4
.L_83:
        /*0078*/ 	.byte	0x03, 0x50
        /*007a*/ 	.short	0x0000


	//----- nvinfo : EIATTR_MAXREG_COUNT
	.align		4
        /*007c*/ 	.byte	0x03, 0x1b
        /*007e*/ 	.short	0x00ff


	//----- nvinfo : EIATTR_MERCURY_ISA_VERSION
	.align		4
        /*0080*/ 	.byte	0x03, 0x5f
        /*0082*/ 	.short	0x0101


	//----- nvinfo : EIATTR_VRC_CTA_INIT_COUNT
	.align		4
        /*0084*/ 	.byte	0x02, 0x4a
	.zero		1
	.zero		1


	//----- nvinfo : EIATTR_EXIT_INSTR_OFFSETS
	.align		4
        /*0088*/ 	.byte	0x04, 0x1c
        /*008a*/ 	.short	(.L_85 - .L_84)


	//   ....[0]....
.L_84:
        /*008c*/ 	.word	0x00000090


	//   ....[1]....
        /*0090*/ 	.word	0x00000350


	//----- nvinfo : EIATTR_CBANK_PARAM_SIZE
	.align		4
.L_85:
        /*0094*/ 	.byte	0x03, 0x19
        /*0096*/ 	.short	0x0025


	//----- nvinfo : EIATTR_PARAM_CBANK
	.align		4
        /*0098*/ 	.byte	0x04, 0x0a
        /*009a*/ 	.short	(.L_87 - .L_86)
	.align		4
.L_86:
        /*009c*/ 	.word	index@(.nv.constant0.updateOutput_kernel)
        /*00a0*/ 	.short	0x0380
        /*00a2*/ 	.short	0x0025


	//----- nvinfo : EIATTR_SW_WAR
	.align		4
.L_87:
        /*00a4*/ 	.byte	0x04, 0x36
        /*00a6*/ 	.short	(.L_89 - .L_88)
.L_88:
        /*00a8*/ 	.word	0x00000008
.L_89:


//--------------------- .nv.info.genXMatrix_kernel --------------------------
	.section	.nv.info.genXMatrix_kernel,"",@"SHT_CUDA_INFO"
	.sectionflags	@""
	.align	4


	//----- nvinfo : EIATTR_CUDA_API_VERSION
	.align		4
        /*0000*/ 	.byte	0x04, 0x37
        /*0002*/ 	.short	(.L_91 - .L_90)
.L_90:
        /*0004*/ 	.word	0x00000082


	//----- nvinfo : EIATTR_KPARAM_INFO
	.align		4
.L_91:
        /*0008*/ 	.byte	0x04, 0x17
        /*000a*/ 	.short	(.L_93 - .L_92)
.L_92:
        /*000c*/ 	.word	0x00000000
        /*0010*/ 	.short	0x0008
        /*0012*/ 	.short	0x002c
        /*0014*/ 	.byte	0x00, 0xf0, 0x11, 0x00


	//----- nvinfo : EIATTR_KPARAM_INFO
	.align		4
.L_93:
        /*0018*/ 	.byte	0x04, 0x17
        /*001a*/ 	.short	(.L_95 - .L_94)
.L_94:
        /*001c*/ 	.word	0x00000000
        /*0020*/ 	.short	0x0007
        /*0022*/ 	.short	0x0028
        /*0024*/ 	.byte	0x00, 0xf0, 0x11, 0x00


	//----- nvinfo : EIATTR_KPARAM_INFO
	.align		4
.L_95:
        /*0028*/ 	.byte	0x04, 0x17
        /*002a*/ 	.short	(.L_97 - .L_96)
.L_96:
        /*002c*/ 	.word	0x00000000
        /*0030*/ 	.short	0x0006
        /*0032*/ 	.short	0x0024
        /*0034*/ 	.byte	0x00, 0xf0, 0x11, 0x00


	//----- nvinfo : EIATTR_KPARAM_INFO
	.align		4
.L_97:
        /*0038*/ 	.byte	0x04, 0x17
        /*003a*/ 	.short	(.L_99 - .L_98)
.L_98:
        /*003c*/ 	.word	0x00000000
        /*0040*/ 	.short	0x0005
        /*0042*/ 	.short	0x0020
        /*0044*/ 	.byte	0x00, 0xf0, 0x11, 0x00


	//----- nvinfo : EIATTR_KPARAM_INFO
	.align		4
.L_99:
        /*0048*/ 	.byte	0x04, 0x17
        /*004a*/ 	.short	(.L_101 - .L_100)
.L_100:
        /*004c*/ 	.word	0x00000000
        /*0050*/ 	.short	0x0004
        /*0052*/ 	.short	0x001c
        /*0054*/ 	.byte	0x00, 0xf0, 0x11, 0x00


	//----- nvinfo : EIATTR_KPARAM_INFO
	.align		4
.L_101:
        /*0058*/ 	.byte	0x04, 0x17
        /*005a*/ 	.short	(.L_103 - .L_102)
.L_102:
        /*005c*/ 	.word	0x00000000
        /*0060*/ 	.short	0x0003
        /*0062*/ 	.short	0x0018
        /*0064*/ 	.byte	0x00, 0xf0, 0x11, 0x00


	//----- nvinfo : EIATTR_KPARAM_INFO
	.align		4
.L_103:
        /*0068*/ 	.byte	0x04, 0x17
        /*006a*/ 	.short	(.L_105 - .L_104)
.L_104:
        /*006c*/ 	.word	0x00000000
        /*0070*/ 	.short	0x0002
        /*0072*/ 	.short	0x0010
        /*0074*/ 	.byte	0x00, 0xf5, 0x21, 0x00


	//----- nvinfo : EIATTR_KPARAM_INFO
	.align		4
.L_105:
        /*0078*/ 	.byte	0x04, 0x17
        /*007a*/ 	.short	(.L_107 - .L_106)
.L_106:
        /*007c*/ 	.word	0x00000000
        /*0080*/ 	.short	0x0001
        /*0082*/ 	.short	0x0008
        /*0084*/ 	.byte	0x00, 0xf5, 0x21, 0x00


	//----- nvinfo : EIATTR_KPARAM_INFO
	.align		4
.L_107:
        /*0088*/ 	.byte	0x04, 0x17
        /*008a*/ 	.short	(.L_109 - .L_108)
.L_108:
        /*008c*/ 	.word	0x00000000
        /*0090*/ 	.short	0x0000
        /*0092*/ 	.short	0x0000
        /*0094*/ 	.byte	0x00, 0xf5, 0x21, 0x00


	//----- nvinfo : EIATTR_SPARSE_MMA_MASK
	.align		4
.L_109:
        /*0098*/ 	.byte	0x03, 0x50
        /*009a*/ 	.short	0x0000


	//----- nvinfo : EIATTR_MAXREG_COUNT
	.align		4
        /*009c*/ 	.byte	0x03, 0x1b
        /*009e*/ 	.short	0x00ff


	//----- nvinfo : EIATTR_MERCURY_ISA_VERSION
	.align		4
        /*00a0*/ 	.byte	0x03, 0x5f
        /*00a2*/ 	.short	0x0101


	//----- nvinfo : EIATTR_VRC_CTA_INIT_COUNT
	.align		4
        /*00a4*/ 	.byte	0x02, 0x4a
	.zero		1
	.zero		1


	//----- nvinfo : EIATTR_EXIT_INSTR_OFFSETS
	.align		4
        /*00a8*/ 	.byte	0x04, 0x1c
        /*00aa*/ 	.short	(.L_111 - .L_110)


	//   ....[0]....
.L_110:
        /*00ac*/ 	.word	0x00000070


	//   ....[1]....
        /*00b0*/ 	.word	0x00000350


	//   ....[2]....
        /*00b4*/ 	.word	0x00000ca0


	//   ....[3]....
        /*00b8*/ 	.word	0x000010c0


	//   ....[4]....
        /*00bc*/ 	.word	0x00001300


	//   ....[5]....
        /*00c0*/ 	.word	0x00001400


	//----- nvinfo : EIATTR_CBANK_PARAM_SIZE
	.align		4
.L_111:
        /*00c4*/ 	.byte	0x03, 0x19
        /*00c6*/ 	.short	0x0030


	//----- nvinfo : EIATTR_PARAM_CBANK
	.align		4
        /*00c8*/ 	.byte	0x04, 0x0a
        /*00ca*/ 	.short	(.L_113 - .L_112)
	.align		4
.L_112:
        /*00cc*/ 	.word	index@(.nv.constant0.genXMatrix_kernel)
        /*00d0*/ 	.short	0x0380
        /*00d2*/ 	.short	0x0030


	//----- nvinfo : EIATTR_SW_WAR
	.align		4
.L_113:
        /*00d4*/ 	.byte	0x04, 0x36
        /*00d6*/ 	.short	(.L_115 - .L_114)
.L_114:
        /*00d8*/ 	.word	0x00000008
.L_115:


//--------------------- .nv.info.changePropagation_kernel --------------------------
	.section	.nv.info.changePropagation_kernel,"",@"SHT_CUDA_INFO"
	.sectionflags	@""
	.align	4


	//----- nvinfo : EIATTR_CUDA_API_VERSION
	.align		4
        /*0000*/ 	.byte	0x04, 0x37
        /*0002*/ 	.short	(.L_117 - .L_116)
.L_116:
        /*0004*/ 	.word	0x00000082


	//----- nvinfo : EIATTR_KPARAM_INFO
	.align		4
.L_117:
        /*0008*/ 	.byte	0x04, 0x17
        /*000a*/ 	.short	(.L_119 - .L_118)
.L_118:
        /*000c*/ 	.word	0x00000000
        /*0010*/ 	.short	0x0005
        /*0012*/ 	.short	0x001c
        /*0014*/ 	.byte	0x00, 0xf0, 0x11, 0x00


	//----- nvinfo : EIATTR_KPARAM_INFO
	.align		4
.L_119:
        /*0018*/ 	.byte	0x04, 0x17
        /*001a*/ 	.short	(.L_121 - .L_120)
.L_120:
        /*001c*/ 	.word	0x00000000
        /*0020*/ 	.short	0x0004
        /*0022*/ 	.short	0x0018
        /*0024*/ 	.byte	0x00, 0xf0, 0x11, 0x00


	//----- nvinfo : EIATTR_KPARAM_INFO
	.align		4
.L_121:
        /*0028*/ 	.byte	0x04, 0x17
        /*002a*/ 	.short	(.L_123 - .L_122)
.L_122:
        /*002c*/ 	.word	0x00000000
        /*0030*/ 	.short	0x0003
        /*0032*/ 	.short	0x0014
        /*0034*/ 	.byte	0x00, 0xf0, 0x11, 0x00


	//----- nvinfo : EIATTR_KPARAM_INFO
	.align		4
.L_123:
        /*0038*/ 	.byte	0x04, 0x17
        /*003a*/ 	.short	(.L_125 - .L_124)
.L_124:
        /*003c*/ 	.word	0x00000000
        /*0040*/ 	.short	0x0002
        /*0042*/ 	.short	0x0010
        /*0044*/ 	.byte	0x00, 0xf0, 0x11, 0x00


	//----- nvinfo : EIATTR_KPARAM_INFO
	.align		4
.L_125:
        /*0048*/ 	.byte	0x04, 0x17
        /*004a*/ 	.short	(.L_127 - .L_126)
.L_126:
        /*004c*/ 	.word	0x00000000
        /*0050*/ 	.short	0x0001
        /*0052*/ 	.short	0x0008
        /*0054*/ 	.byte	0x00, 0xf5, 0x21, 0x00


	//----- nvinfo : EIATTR_KPARAM_INFO
	.align		4
.L_127:
        /*0058*/ 	.byte	0x04, 0x17
        /*005a*/ 	.short	(.L_129 - .L_128)
.L_128:
        /*005c*/ 	.word	0x00000000
        /*0060*/ 	.short	0x0000
        /*0062*/ 	.short	0x0000
        /*0064*/ 	.byte	0x00, 0xf5, 0x21, 0x00


	//----- nvinfo : EIATTR_SPARSE_MMA_MASK
	.align		4
.L_129:
        /*0068*/ 	.byte	0x03, 0x50
        /*006a*/ 	.short	0x0000


	//----- nvinfo : EIATTR_MAXREG_COUNT
	.align		4
        /*006c*/ 	.byte	0x03, 0x1b
        /*006e*/ 	.short	0x00ff


	//----- nvinfo : EIATTR_MERCURY_ISA_VERSION
	.align		4
        /*0070*/ 	.byte	0x03, 0x5f
        /*0072*/ 	.short	0x0101


	//----- nvinfo : EIATTR_VRC_CTA_INIT_COUNT
	.align		4
        /*0074*/ 	.byte	0x02, 0x4a
	.zero		1
	.zero		1


	//----- nvinfo : EIATTR_EXIT_INSTR_OFFSETS
	.align		4
        /*0078*/ 	.byte	0x04, 0x1c
        /*007a*/ 	.short	(.L_131 - .L_130)


	//   ....[0]....
.L_130:
        /*007c*/ 	.word	0x00000090


	//   ....[1]....
        /*0080*/ 	.word	0x00000c80


	//----- nvinfo : EIATTR_CRS_STACK_SIZE
	.align		4
.L_131:
        /*0084*/ 	.byte	0x04, 0x1e
        /*0086*/ 	.short	(.L_133 - .L_132)
.L_132:
        /*0088*/ 	.word	0x00000000


	//----- nvinfo : EIATTR_CBANK_PARAM_SIZE
	.align		4
.L_133:
        /*008c*/ 	.byte	0x03, 0x19
        /*008e*/ 	.short	0x0020


	//----- nvinfo : EIATTR_PARAM_CBANK
	.align		4
        /*0090*/ 	.byte	0x04, 0x0a
        /*0092*/ 	.short	(.L_135 - .L_134)
	.align		4
.L_134:
        /*0094*/ 	.word	index@(.nv.constant0.changePropagation_kernel)
        /*0098*/ 	.short	0x0380
        /*009a*/ 	.short	0x0020


	//----- nvinfo : EIATTR_SW_WAR
	.align		4
.L_135:
        /*009c*/ 	.byte	0x04, 0x36
        /*009e*/ 	.short	(.L_137 - .L_136)
.L_136:
        /*00a0*/ 	.word	0x00000008
.L_137:


//--------------------- .nv.info._Z22changeDetection_kernelPK6__halfPS_Pbiiiiifb --------------------------
	.section	.nv.info._Z22changeDetection_kernelPK6__halfPS_Pbiiiiifb,"",@"SHT_CUDA_INFO"
	.sectionflags	@""
	.align	4


	//----- nvinfo : EIATTR_CUDA_API_VERSION
	.align		4
        /*0000*/ 	.byte	0x04, 0x37
        /*0002*/ 	.short	(.L_139 - .L_138)
.L_138:
        /*0004*/ 	.word	0x00000082


	//----- nvinfo : EIATTR_KPARAM_INFO
	.align		4
.L_139:
        /*0008*/ 	.byte	0x04, 0x17
        /*000a*/ 	.short	(.L_141 - .L_140)
.L_140:
        /*000c*/ 	.word	0x00000000
        /*0010*/ 	.short	0x0009
        /*0012*/ 	.short	0x0030
        /*0014*/ 	.byte	0x00, 0xf0, 0x05, 0x00


	//----- nvinfo : EIATTR_KPARAM_INFO
	.align		4
.L_141:
        /*0018*/ 	.byte	0x04, 0x17
        /*001a*/ 	.short	(.L_143 - .L_142)
.L_142:
        /*001c*/ 	.word	0x00000000
        /*0020*/ 	.short	0x0008
        /*0022*/ 	.short	0x002c
        /*0024*/ 	.byte	0x00, 0xf0, 0x11, 0x00


	//----- nvinfo : EIATTR_KPARAM_INFO
	.align		4
.L_143:
        /*0028*/ 	.byte	0x04, 0x17
        /*002a*/ 	.short	(.L_145 - .L_144)
.L_144:
        /*002c*/ 	.word	0x00000000
        /*0030*/ 	.short	0x0007
        /*0032*/ 	.short	0x0028
        /*0034*/ 	.byte	0x00, 0xf0, 0x11, 0x00


	//----- nvinfo : EIATTR_KPARAM_INFO
	.align		4
.L_145:
        /*0038*/ 	.byte	0x04, 0x17
        /*003a*/ 	.short	(.L_147 - .L_146)
.L_146:
        /*003c*/ 	.word	0x00000000
        /*0040*/ 	.short	0x0006
        /*0042*/ 	.short	0x0024
        /*0044*/ 	.byte	0x00, 0xf0, 0x11, 0x00


	//----- nvinfo : EIATTR_KPARAM_INFO
	.align		4
.L_147:
        /*0048*/ 	.byte	0x04, 0x17
        /*004a*/ 	.short	(.L_149 - .L_148)
.L_148:
        /*004c*/ 	.word	0x00000000
        /*0050*/ 	.short	0x0005
        /*0052*/ 	.short	0x0020
        /*0054*/ 	.byte	0x00, 0xf0, 0x11, 0x00


	//----- nvinfo : EIATTR_KPARAM_INFO
	.align		4
.L_149:
        /*0058*/ 	.byte	0x04, 0x17
        /*005a*/ 	.short	(.L_151 - .L_150)
.L_150:
        /*005c*/ 	.word	0x00000000
        /*0060*/ 	.short	0x0004
        /*0062*/ 	.short	0x001c
        /*0064*/ 	.byte	0x00, 0xf0, 0x11, 0x00


	//----- nvinfo : EIATTR_KPARAM_INFO
	.align		4
.L_151:
        /*0068*/ 	.byte	0x04, 0x17
        /*006a*/ 	.short	(.L_153 - .L_152)
.L_152:
        /*006c*/ 	.word	0x00000000
        /*0070*/ 	.short	0x0003
        /*0072*/ 	.short	0x0018
        /*0074*/ 	.byte	0x00, 0xf0, 0x11, 0x00


	//----- nvinfo : EIATTR_KPARAM_INFO
	.align		4
.L_153:
        /*0078*/ 	.byte	0x04, 0x17
        /*007a*/ 	.short	(.L_155 - .L_154)
.L_154:
        /*007c*/ 	.word	0x00000000
        /*0080*/ 	.short	0x0002
        /*0082*/ 	.short	0x0010
        /*0084*/ 	.byte	0x00, 0xf5, 0x21, 0x00


	//----- nvinfo : EIATTR_KPARAM_INFO
	.align		4
.L_155:
        /*0088*/ 	.byte	0x04, 0x17
        /*008a*/ 	.short	(.L_157 - .L_156)
.L_156:
        /*008c*/ 	.word	0x00000000
        /*0090*/ 	.short	0x0001
        /*0092*/ 	.short	0x0008
        /*0094*/ 	.byte	0x00, 0xf5, 0x21, 0x00


	//----- nvinfo : EIATTR_KPARAM_INFO
	.align		4
.L_157:
        /*0098*/ 	.byte	0x04, 0x17
        /*009a*/ 	.short	(.L_159 - .L_158)
.L_158:
        /*009c*/ 	.word	0x00000000
        /*00a0*/ 	.short	0x0000
        /*00a2*/ 	.short	0x0000
        /*00a4*/ 	.byte	0x00, 0xf5, 0x21, 0x00


	//----- nvinfo : EIATTR_SPARSE_MMA_MASK
	.align		4
.L_159:
        /*00a8*/ 	.byte	0x03, 0x50
        /*00aa*/ 	.short	0x0000


	//----- nvinfo : EIATTR_MAXREG_COUNT
	.align		4
        /*00ac*/ 	.byte	0x03, 0x1b
        /*00ae*/ 	.short	0x00ff


	//----- nvinfo : EIATTR_MERCURY_ISA_VERSION
	.align		4
        /*00b0*/ 	.byte	0x03, 0x5f
        /*00b2*/ 	.short	0x0101


	//----- nvinfo : EIATTR_VRC_CTA_INIT_COUNT
	.align		4
        /*00b4*/ 	.byte	0x02, 0x4a
	.zero		1
	.zero		1


	//----- nvinfo : EIATTR_EXIT_INSTR_OFFSETS
	.align		4
        /*00b8*/ 	.byte	0x04, 0x1c
        /*00ba*/ 	.short	(.L_161 - .L_160)


	//   ....[0]....
.L_160:
        /*00bc*/ 	.word	0x000000a0


	//   ....[1]....
        /*00c0*/ 	.word	0x000000d0


	//   ....[2]....
        /*00c4*/ 	.word	0x00000fc0


	//   ....[3]....
        /*00c8*/ 	.word	0x00001810


	//   ....[4]....
        /*00cc*/ 	.word	0x000021d0


	//   ....[5]....
        /*00d0*/ 	.word	0x000022d0


	//----- nvinfo : EIATTR_CBANK_PARAM_SIZE
	.align		4
.L_161:
        /*00d4*/ 	.byte	0x03, 0x19
        /*00d6*/ 	.short	0x0031


	//----- nvinfo : EIATTR_PARAM_CBANK
	.align		4
        /*00d8*/ 	.byte	0x04, 0x0a
        /*00da*/ 	.short	(.L_163 - .L_162)
	.align		4
.L_162:
        /*00dc*/ 	.word	index@(.nv.constant0._Z22changeDetection_kernelPK6__halfPS_Pbiiiiifb)
        /*00e0*/ 	.short	0x0380
        /*00e2*/ 	.short	0x0031


	//----- nvinfo : EIATTR_SW_WAR
	.align		4
.L_163:
        /*00e4*/ 	.byte	0x04, 0x36
        /*00e6*/ 	.short	(.L_165 - .L_164)
.L_164:
        /*00e8*/ 	.word	0x00000008
.L_165:


//--------------------- .nv.info._Z26changeDetection_1x1_kernelPK6__halfPS_Pbiiifb --------------------------
	.section	.nv.info._Z26changeDetection_1x1_kernelPK6__halfPS_Pbiiifb,"",@"SHT_CUDA_INFO"
	.sectionflags	@""
	.align	4


	//----- nvinfo : EIATTR_CUDA_API_VERSION
	.align		4
        /*0000*/ 	.byte	0x04, 0x37
        /*0002*/ 	.short	(.L_167 - .L_166)
.L_166:
        /*0004*/ 	.word	0x00000082


	//----- nvinfo : EIATTR_KPARAM_INFO
	.align		4
.L_167:
        /*0008*/ 	.byte	0x04, 0x17
        /*000a*/ 	.short	(.L_169 - .L_168)
.L_168:
        /*000c*/ 	.word	0x00000000
        /*0010*/ 	.short	0x0007
        /*0012*/ 	.short	0x0028
        /*0014*/ 	.byte	0x00, 0xf0, 0x05, 0x00


	//----- nvinfo : EIATTR_KPARAM_INFO
	.align		4
.L_169:
        /*0018*/ 	.byte	0x04, 0x17
        /*001a*/ 	.short	(.L_171 - .L_170)
.L_170:
        /*001c*/ 	.word	0x00000000
        /*0020*/ 	.short	0x0006
        /*0022*/ 	.short	0x0024
        /*0024*/ 	.byte	0x00, 0xf0, 0x11, 0x00


	//----- nvinfo : EIATTR_KPARAM_INFO
	.align		4
.L_171:
        /*0028*/ 	.byte	0x04, 0x17
        /*002a*/ 	.short	(.L_173 - .L_172)
.L_172:
        /*002c*/ 	.word	0x00000000
        /*0030*/ 	.short	0x0005
        /*0032*/ 	.short	0x0020
        /*0034*/ 	.byte	0x00, 0xf0, 0x11, 0x00


	//----- nvinfo : EIATTR_KPARAM_INFO
	.align		4
.L_173:
        /*0038*/ 	.byte	0x04, 0x17
        /*003a*/ 	.short	(.L_175 - .L_174)
.L_174:
        /*003c*/ 	.word	0x00000000
        /*0040*/ 	.short	0x0004
        /*0042*/ 	.short	0x001c
        /*0044*/ 	.byte	0x00, 0xf0, 0x11, 0x00


	//----- nvinfo : EIATTR_KPARAM_INFO
	.align		4
.L_175:
        /*0048*/ 	.byte	0x04, 0x17
        /*004a*/ 	.short	(.L_177 - .L_176)
.L_176:
        /*004c*/ 	.word	0x00000000
        /*0050*/ 	.short	0x0003
        /*0052*/ 	.short	0x0018
        /*0054*/ 	.byte	0x00, 0xf0, 0x11, 0x00


	//----- nvinfo : EIATTR_KPARAM_INFO
	.align		4
.L_177:
        /*0058*/ 	.byte	0x04, 0x17
        /*005a*/ 	.short	(.L_179 - .L_178)
.L_178:
        /*005c*/ 	.word	0x00000000
        /*0060*/ 	.short	0x0002
        /*0062*/ 	.short	0x0010
        /*0064*/ 	.byte	0x00, 0xf5, 0x21, 0x00


	//----- nvinfo : EIATTR_KPARAM_INFO
	.align		4
.L_179:
        /*0068*/ 	.byte	0x04, 0x17
        /*006a*/ 	.short	(.L_181 - .L_180)
.L_180:
        /*006c*/ 	.word	0x00000000
        /*0070*/ 	.short	0x0001
        /*0072*/ 	.short	0x0008
        /*0074*/ 	.byte	0x00, 0xf5, 0x21, 0x00


	//----- nvinfo : EIATTR_KPARAM_INFO
	.align		4
.L_181:
        /*0078*/ 	.byte	0x04, 0x17
        /*007a*/ 	.short	(.L_183 - .L_182)
.L_182:
        /*007c*/ 	.word	0x00000000
        /*0080*/ 	.short	0x0000
        /*0082*/ 	.short	0x0000
        /*0084*/ 	.byte	0x00, 0xf5, 0x21, 0x00


	//----- nvinfo : EIATTR_SPARSE_MMA_MASK
	.align		4
.L_183:
        /*0088*/ 	.byte	0x03, 0x50
        /*008a*/ 	.short	0x0000


	//----- nvinfo : EIATTR_MAXREG_COUNT
	.align		4
        /*008c*/ 	.byte	0x03, 0x1b
        /*008e*/ 	.short	0x00ff


	//----- nvinfo : EIATTR_MERCURY_ISA_VERSION
	.align		4
        /*0090*/ 	.byte	0x03, 0x5f
        /*0092*/ 	.short	0x0101


	//----- nvinfo : EIATTR_VRC_CTA_INIT_COUNT
	.align		4
        /*0094*/ 	.byte	0x02, 0x4a
	.zero		1
	.zero		1


	//----- nvinfo : EIATTR_EXIT_INSTR_OFFSETS
	.align		4
        /*0098*/ 	.byte	0x04, 0x1c
        /*009a*/ 	.short	(.L_185 - .L_184)


	//   ....[0]....
.L_184:
        /*009c*/ 	.word	0x00000090


	//   ....[1]....
        /*00a0*/ 	.word	0x000000c0


	//   ....[2]....
        /*00a4*/ 	.word	0x00000fe0


	//   ....[3]....
        /*00a8*/ 	.word	0x00001070


	//   ....[4]....
        /*00ac*/ 	.word	0x00001560


	//   ....[5]....
        /*00b0*/ 	.word	0x000017d0


	//   ....[6]....
        /*00b4*/ 	.word	0x00001960


	//   ....[7]....
        /*00b8*/ 	.word	0x00001a50


	//----- nvinfo : EIATTR_CBANK_PARAM_SIZE
	.align		4
.L_185:
        /*00bc*/ 	.byte	0x03, 0x19
        /*00be*/ 	.short	0x0029


	//----- nvinfo : EIATTR_PARAM_CBANK
	.align		4
        /*00c0*/ 	.byte	0x04, 0x0a
        /*00c2*/ 	.short	(.L_187 - .L_186)
	.align		4
.L_186:
        /*00c4*/ 	.word	index@(.nv.constant0._Z26changeDetection_1x1_kernelPK6__halfPS_Pbiiifb)
        /*00c8*/ 	.short	0x0380
        /*00ca*/ 	.short	0x0029


	//----- nvinfo : EIATTR_SW_WAR
	.align		4
.L_187:
        /*00cc*/ 	.byte	0x04, 0x36
        /*00ce*/ 	.short	(.L_189 - .L_188)
.L_188:
        /*00d0*/ 	.word	0x00000008
.L_189:


//--------------------- .nv.callgraph             --------------------------
	.section	.nv.callgraph,"",@"SHT_CUDA_CALLGRAPH"
	.align	4
	.sectionentsize	8
	.align		4
        /*0000*/ 	.word	0x00000000
	.align		4
        /*0004*/ 	.word	0xffffffff
	.align		4
        /*0008*/ 	.word	0x00000000
	.align		4
        /*000c*/ 	.word	0xfffffffe
	.align		4
        /*0010*/ 	.word	0x00000000
	.align		4
        /*0014*/ 	.word	0xfffffffd
	.align		4
        /*0018*/ 	.word	0x00000000
	.align		4
        /*001c*/ 	.word	0xfffffffc


//--------------------- .text.maxPool2d_kernel    --------------------------
	.section	.text.maxPool2d_kernel,"ax",@progbits
	.align	128
        .global         maxPool2d_kernel
        .type           maxPool2d_kernel,@function
        .size           maxPool2d_kernel,(.L_x_85 - maxPool2d_kernel)
        .other          maxPool2d_kernel,@"STO_CUDA_ENTRY STV_DEFAULT"
maxPool2d_kernel:
.text.maxPool2d_kernel:
[----:B------:R-:W-:Y:S01]  /*0000*/  LDC R1, c[0x0][0x37c] ;  /* 0x0000df00ff017b82 */ /* 0x000fe20000000800 */
[----:B------:R-:W0:Y:S07]  /*0010*/  S2R R0, SR_TID.X ;  /* 0x0000000000007919 */ /* 0x000e2e0000002100 */
[----:B------:R-:W0:Y:S01]  /*0020*/  S2UR UR4, SR_CTAID.X ;  /* 0x00000000000479c3 */ /* 0x000e220000002500 */
[----:B------:R-:W1:Y:S07]  /*0030*/  LDCU UR5, c[0x0][0x398] ;  /* 0x00007300ff0577ac */ /* 0x000e6e0008000800 */
[----:B------:R-:W0:Y:S02]  /*0040*/  LDC R3, c[0x0][0x360] ;  /* 0x0000d800ff037b82 */ /* 0x000e240000000800 */
[----:B0-----:R-:W-:-:S05]  /*0050*/  IMAD R3, R3, UR4, R0 ;  /* 0x0000000403037c24 */ /* 0x001fca000f8e0200 */
[----:B-1----:R-:W-:-:S13]  /*0060*/  ISETP.GE.AND P0, PT, R3, UR5, PT ;  /* 0x0000000503007c0c */ /* 0x002fda000bf06270 */
[----:B------:R-:W-:Y:S05]  /*0070*/  @P0 EXIT ;  /* 0x000000000000094d */ /* 0x000fea0003800000 */
[----:B------:R-:W0:Y:S01]  /*0080*/  LDC.64 R6, c[0x0][0x390] ;  /* 0x0000e400ff067b82 */ /* 0x000e220000000a00 */
[----:B------:R-:W1:Y:S07]  /*0090*/  LDCU.64 UR8, c[0x0][0x358] ;  /* 0x00006b00ff0877ac */ /* 0x000e6e0008000a00 */
[----:B------:R-:W2:Y:S08]  /*00a0*/  LDC R4, c[0x0][0x3b4] ;  /* 0x0000ed00ff047b82 */ /* 0x000eb00000000800 */
[----:B------:R-:W3:Y:S01]  /*00b0*/  LDC R5, c[0x0][0x3b0] ;  /* 0x0000ec00ff057b82 */ /* 0x000ee20000000800 */
[----:B0-----:R-:W-:-:S07]  /*00c0*/  IMAD.WIDE R6, R3, 0x4, R6 ;  /* 0x0000000403067825 */ /* 0x001fce00078e0206 */
[----:B------:R-:W0:Y:S01]  /*00d0*/  LDC R3, c[0x0][0x3a4] ;  /* 0x0000e900ff037b82 */ /* 0x000e220000000800 */
[----:B-1----:R1:W4:Y:S01]  /*00e0*/  LDG.E.CONSTANT R2, desc[UR8][R6.64] ;  /* 0x0000000806027981 */ /* 0x002322000c1e9900 */
[----:B0-----:R-:W-:-:S04]  /*00f0*/  IABS R14, R3 ;  /* 0x00000003000e7213 */ /* 0x001fc80000000000 */
[----:B------:R-:W0:Y:S08]  /*0100*/  I2F.RP R0, R14 ;  /* 0x0000000e00007306 */ /* 0x000e300000209400 */
[----:B0-----:R-:W0:Y:S02]  /*0110*/  MUFU.RCP R0, R0 ;  /* 0x0000000000007308 */ /* 0x001e240000001000 */
[----:B0-----:R-:W-:Y:S01]  /*0120*/  VIADD R8, R0, 0xffffffe ;  /* 0x0ffffffe00087836 */ /* 0x001fe20000000000 */
[----:B---3--:R-:W-:-:S05]  /*0130*/  IABS R0, R5 ;  /* 0x0000000500007213 */ /* 0x008fca0000000000 */
[----:B------:R0:W1:Y:S08]  /*0140*/  F2I.FTZ.U32.TRUNC.NTZ R9, R8 ;  /* 0x0000000800097305 */ /* 0x000070000021f000 */
[----:B------:R-:W3:Y:S01]  /*0150*/  I2F.RP R10, R0 ;  /* 0x00000000000a7306 */ /* 0x000ee20000209400 */
[----:B0-----:R-:W-:Y:S02]  /*0160*/  IMAD.MOV.U32 R8, RZ, RZ, RZ ;  /* 0x000000ffff087224 */ /* 0x001fe400078e00ff */
[----:B-1----:R-:W-:-:S04]  /*0170*/  IMAD.MOV R7, RZ, RZ, -R9 ;  /* 0x000000ffff077224 */ /* 0x002fc800078e0a09 */
[----:B------:R-:W-:-:S04]  /*0180*/  IMAD R7, R7, R14, RZ ;  /* 0x0000000e07077224 */ /* 0x000fc800078e02ff */
[----:B------:R-:W-:Y:S01]  /*0190*/  IMAD.HI.U32 R9, R9, R7, R8 ;  /* 0x0000000709097227 */ /* 0x000fe200078e0008 */
[----:B---3--:R-:W0:Y:S01]  /*01a0*/  MUFU.RCP R10, R10 ;  /* 0x0000000a000a7308 */ /* 0x008e220000001000 */
[----:B----4-:R-:W-:-:S05]  /*01b0*/  IABS R6, R2 ;  /* 0x0000000200067213 */ /* 0x010fca0000000000 */
[----:B------:R-:W-:Y:S01]  /*01c0*/  IMAD.MOV.U32 R7, RZ, RZ, R6 ;  /* 0x000000ffff077224 */ /* 0x000fe200078e0006 */
[----:B--2---:R-:W-:-:S03]  /*01d0*/  IABS R6, R4 ;  /* 0x0000000400067213 */ /* 0x004fc60000000000 */
[----:B------:R-:W-:Y:S01]  /*01e0*/  IMAD.HI.U32 R12, R9, R7, RZ ;  /* 0x00000007090c7227 */ /* 0x000fe200078e00ff */
[----:B------:R-:W1:Y:S04]  /*01f0*/  I2F.RP R13, R6 ;  /* 0x00000006000d7306 */ /* 0x000e680000209400 */
[----:B------:R-:W-:-:S05]  /*0200*/  IADD3 R8, PT, PT, -R12, RZ, RZ ;  /* 0x000000ff0c087210 */ /* 0x000fca0007ffe1ff */
[----:B------:R-:W-:Y:S02]  /*0210*/  IMAD R7, R14, R8, R7 ;  /* 0x000000080e077224 */ /* 0x000fe400078e0207 */
[----:B0-----:R-:W-:Y:S02]  /*0220*/  VIADD R8, R10, 0xffffffe ;  /* 0x0ffffffe0a087836 */ /* 0x001fe40000000000 */
[----:B------:R-:W-:Y:S01]  /*0230*/  IMAD.MOV.U32 R10, RZ, RZ, RZ ;  /* 0x000000ffff0a7224 */ /* 0x000fe200078e00ff */
[----:B------:R-:W-:Y:S01]  /*0240*/  ISETP.GT.U32.AND P1, PT, R14, R7, PT ;  /* 0x000000070e00720c */ /* 0x000fe20003f24070 */
[----:B-1----:R-:W0:Y:S08]  /*0250*/  MUFU.RCP R13, R13 ;  /* 0x0000000d000d7308 */ /* 0x002e300000001000 */
[----:B------:R1:W2:Y:S04]  /*0260*/  F2I.FTZ.U32.TRUNC.NTZ R9, R8 ;  /* 0x0000000800097305 */ /* 0x0002a8000021f000 */
[----:B------:R-:W-:-:S02]  /*0270*/  @!P1 IMAD.IADD R7, R7, 0x1, -R14 ;  /* 0x0000000107079824 */ /* 0x000fc400078e0a0e */
[----:B------:R-:W-:Y:S01]  /*0280*/  @!P1 VIADD R12, R12, 0x1 ;  /* 0x000000010c0c9836 */ /* 0x000fe20000000000 */
[----:B------:R-:W-:Y:S02]  /*0290*/  ISETP.NE.AND P1, PT, R3, RZ, PT ;  /* 0x000000ff0300720c */ /* 0x000fe40003f25270 */
[----:B------:R-:W-:Y:S01]  /*02a0*/  ISETP.GE.U32.AND P0, PT, R7, R14, PT ;  /* 0x0000000e0700720c */ /* 0x000fe20003f06070 */
[----:B0-----:R-:W-:Y:S01]  /*02b0*/  VIADD R11, R13, 0xffffffe ;  /* 0x0ffffffe0d0b7836 */ /* 0x001fe20000000000 */
[----:B------:R-:W-:Y:S01]  /*02c0*/  LOP3.LUT R7, R2, R3, RZ, 0x3c, !PT ;  /* 0x0000000302077212 */ /* 0x000fe200078e3cff */
[----:B-1----:R-:W-:-:S03]  /*02d0*/  HFMA2 R8, -RZ, RZ, 0, 0 ;  /* 0x00000000ff087431 */ /* 0x002fc600000001ff */
[----:B------:R-:W-:Y:S01]  /*02e0*/  ISETP.GE.AND P2, PT, R7, RZ, PT ;  /* 0x000000ff0700720c */ /* 0x000fe20003f46270 */
[----:B------:R-:W0:Y:S01]  /*02f0*/  F2I.FTZ.U32.TRUNC.NTZ R11, R11 ;  /* 0x0000000b000b7305 */ /* 0x000e22000021f000 */
[----:B--2---:R-:W-:-:S04]  /*0300*/  IMAD.MOV R13, RZ, RZ, -R9 ;  /* 0x000000ffff0d7224 */ /* 0x004fc800078e0a09 */
[----:B------:R-:W-:Y:S01]  /*0310*/  IMAD R13, R13, R0, RZ ;  /* 0x000000000d0d7224 */ /* 0x000fe200078e02ff */
[----:B------:R-:W-:-:S03]  /*0320*/  @P0 IADD3 R12, PT, PT, R12, 0x1, RZ ;  /* 0x000000010c0c0810 */ /* 0x000fc60007ffe0ff */
[----:B------:R-:W-:-:S04]  /*0330*/  IMAD.HI.U32 R8, R9, R13, R8 ;  /* 0x0000000d09087227 */ /* 0x000fc800078e0008 */
[----:B------:R-:W-:Y:S01]  /*0340*/  @!P2 IMAD.MOV R12, RZ, RZ, -R12 ;  /* 0x000000ffff0ca224 */ /* 0x000fe200078e0a0c */
[----:B------:R-:W-:Y:S01]  /*0350*/  @!P1 LOP3.LUT R12, RZ, R3, RZ, 0x33, !PT ;  /* 0x00000003ff0c9212 */ /* 0x000fe200078e33ff */
[----:B0-----:R-:W-:-:S04]  /*0360*/  IMAD.MOV R17, RZ, RZ, -R11 ;  /* 0x000000ffff117224 */ /* 0x001fc800078e0a0b */
[----:B------:R-:W-:-:S04]  /*0370*/  IMAD.MOV R7, RZ, RZ, -R12 ;  /* 0x000000ffff077224 */ /* 0x000fc800078e0a0c */
[----:B------:R-:W-:Y:S01]  /*0380*/  IMAD R15, R3, R7, R2 ;  /* 0x00000007030f7224 */ /* 0x000fe200078e0202 */
[----:B------:R-:W-:Y:S01]  /*0390*/  IABS R7, R12 ;  /* 0x0000000c00077213 */ /* 0x000fe20000000000 */
[----:B------:R-:W-:Y:S01]  /*03a0*/  IMAD R3, R17, R6, RZ ;  /* 0x0000000611037224 */ /* 0x000fe200078e02ff */
[----:B------:R-:W-:Y:S02]  /*03b0*/  LOP3.LUT R12, R12, R5, RZ, 0x3c, !PT ;  /* 0x000000050c0c7212 */ /* 0x000fe400078e3cff */
[----:B------:R-:W-:Y:S01]  /*03c0*/  IABS R9, R15 ;  /* 0x0000000f00097213 */ /* 0x000fe20000000000 */
[----:B------:R-:W-:-:S04]  /*03d0*/  IMAD.HI.U32 R10, R11, R3, R10 ;  /* 0x000000030b0a7227 */ /* 0x000fc800078e000a */
[----:B------:R-:W-:-:S04]  /*03e0*/  IMAD.HI.U32 R3, R8, R7, RZ ;  /* 0x0000000708037227 */ /* 0x000fc800078e00ff */
[----:B------:R-:W-:-:S04]  /*03f0*/  IMAD.HI.U32 R10, R10, R9, RZ ;  /* 0x000000090a0a7227 */ /* 0x000fc800078e00ff */
[----:B------:R-:W-:Y:S02]  /*0400*/  IMAD.MOV R2, RZ, RZ, -R3 ;  /* 0x000000ffff027224 */ /* 0x000fe400078e0a03 */
[----:B------:R-:W-:Y:S02]  /*0410*/  IMAD.MOV R8, RZ, RZ, -R10 ;  /* 0x000000ffff087224 */ /* 0x000fe400078e0a0a */
[----:B------:R-:W-:Y:S02]  /*0420*/  IMAD R7, R0, R2, R7 ;  /* 0x0000000200077224 */ /* 0x000fe400078e0207 */
[----:B------:R-:W-:Y:S01]  /*0430*/  IMAD R9, R6, R8, R9 ;  /* 0x0000000806097224 */ /* 0x000fe200078e0209 */
[----:B------:R-:W0:Y:S02]  /*0440*/  LDC R2, c[0x0][0x39c] ;  /* 0x0000e700ff027b82 */ /* 0x000e240000000800 */
[----:B------:R-:W-:Y:S02]  /*0450*/  ISETP.GT.U32.AND P1, PT, R0, R7, PT ;  /* 0x000000070000720c */ /* 0x000fe40003f24070 */
[----:B------:R-:W-:-:S11]  /*0460*/  ISETP.GT.U32.AND P2, PT, R6, R9, PT ;  /* 0x000000090600720c */ /* 0x000fd60003f44070 */
[----:B------:R-:W-:Y:S02]  /*0470*/  @!P1 IMAD.IADD R7, R7, 0x1, -R0 ;  /* 0x0000000107079824 */ /* 0x000fe400078e0a00 */
[-C--:B------:R-:W-:Y:S01]  /*0480*/  @!P2 IADD3 R9, PT, PT, R9, -R6.reuse, RZ ;  /* 0x800000060909a210 */ /* 0x080fe20007ffe0ff */
[----:B------:R-:W-:Y:S01]  /*0490*/  @!P2 VIADD R10, R10, 0x1 ;  /* 0x000000010a0aa836 */ /* 0x000fe20000000000 */
[----:B------:R-:W-:Y:S01]  /*04a0*/  ISETP.GE.AND P2, PT, R12, RZ, PT ;  /* 0x000000ff0c00720c */ /* 0x000fe20003f46270 */
[----:B------:R-:W-:Y:S01]  /*04b0*/  @!P1 VIADD R3, R3, 0x1 ;  /* 0x0000000103039836 */ /* 0x000fe20000000000 */
[----:B------:R-:W-:Y:S02]  /*04c0*/  ISETP.GE.U32.AND P4, PT, R9, R6, PT ;  /* 0x000000060900720c */ /* 0x000fe40003f86070 */
[----:B------:R-:W-:Y:S02]  /*04d0*/  ISETP.GE.U32.AND P3, PT, R7, R0, PT ;  /* 0x000000000700720c */ /* 0x000fe40003f66070 */
[----:B0-----:R-:W-:-:S02]  /*04e0*/  ISETP.GE.AND P0, PT, R2, 0x1, PT ;  /* 0x000000010200780c */ /* 0x001fc40003f06270 */
[----:B------:R-:W-:-:S04]  /*04f0*/  LOP3.LUT R0, R15, R4, RZ, 0x3c, !PT ;  /* 0x000000040f007212 */ /* 0x000fc800078e3cff */
[----:B------:R-:W-:-:S03]  /*0500*/  ISETP.GE.AND P1, PT, R0, RZ, PT ;  /* 0x000000ff0000720c */ /* 0x000fc60003f26270 */
[----:B------:R-:W-:Y:S01]  /*0510*/  @P4 VIADD R10, R10, 0x1 ;  /* 0x000000010a0a4836 */ /* 0x000fe20000000000 */
[----:B------:R-:W-:Y:S01]  /*0520*/  ISETP.NE.AND P4, PT, R4, RZ, PT ;  /* 0x000000ff0400720c */ /* 0x000fe20003f85270 */
[----:B------:R-:W-:Y:S01]  /*0530*/  @P3 VIADD R3, R3, 0x1 ;  /* 0x0000000103033836 */ /* 0x000fe20000000000 */
[----:B------:R-:W-:Y:S02]  /*0540*/  ISETP.NE.AND P3, PT, R5, RZ, PT ;  /* 0x000000ff0500720c */ /* 0x000fe40003f65270 */
[----:B------:R-:W-:Y:S01]  /*0550*/  MOV R0, R10 ;  /* 0x0000000a00007202 */ /* 0x000fe20000000f00 */
[----:B------:R-:W-:Y:S10]  /*0560*/  @!P0 EXIT ;  /* 0x000000000000894d */ /* 0x000ff40003800000 */
[----:B------:R-:W-:Y:S01]  /*0570*/  ISETP.GE.AND P0, PT, R5, 0x1, PT ;  /* 0x000000010500780c */ /* 0x000fe20003f06270 */
[----:B------:R-:W-:Y:S01]  /*0580*/  @!P2 IMAD.MOV R3, RZ, RZ, -R3 ;  /* 0x000000ffff03a224 */ /* 0x000fe200078e0a03 */
[----:B------:R-:W-:Y:S01]  /*0590*/  @!P3 LOP3.LUT R3, RZ, R5, RZ, 0x33, !PT ;  /* 0x00000005ff03b212 */ /* 0x000fe200078e33ff */
[----:B------:R-:W-:Y:S01]  /*05a0*/  @!P1 IMAD.MOV R0, RZ, RZ, -R0 ;  /* 0x000000ffff009224 */ /* 0x000fe200078e0a00 */
[----:B------:R-:W-:-:S09]  /*05b0*/  @!P4 LOP3.LUT R0, RZ, R4, RZ, 0x33, !PT ;  /* 0x00000004ff00c212 */ /* 0x000fd200078e33ff */
[----:B------:R-:W-:Y:S05]  /*05c0*/  @!P0 BRA `(.L_x_0) ;  /* 0x0000000c00648947 */ /* 0x000fea0003800000 */
[----:B------:R-:W-:-:S13]  /*05d0*/  ISETP.GE.AND P0, PT, R4, 0x1, PT ;  /* 0x000000010400780c */ /* 0x000fda0003f06270 */
[----:B------:R-:W-:Y:S05]  /*05e0*/  @!P0 BRA `(.L_x_1) ;  /* 0x00000008007c8947 */ /* 0x000fea0003800000 */
[C---:B------:R-:W-:Y:S01]  /*05f0*/  LOP3.LUT R12, R4.reuse, 0x7, RZ, 0xc0, !PT ;  /* 0x00000007040c7812 */ /* 0x040fe200078ec0ff */
[----:B------:R-:W-:Y:S01]  /*0600*/  UMOV UR4, URZ ;  /* 0x000000ff00047c82 */ /* 0x000fe20008000000 */
[C---:B------:R-:W-:Y:S02]  /*0610*/  LOP3.LUT R14, R4.reuse, 0x3, RZ, 0xc0, !PT ;  /* 0x00000003040e7812 */ /* 0x040fe400078ec0ff */
[----:B------:R-:W-:-:S07]  /*0620*/  LOP3.LUT R2, R4, 0x7ffffff8, RZ, 0xc0, !PT ;  /* 0x7ffffff804027812 */ /* 0x000fce00078ec0ff */
.L_x_9:
[----:B0-----:R-:W-:Y:S01]  /*0630*/  IMAD.MOV.U32 R6, RZ, RZ, 0xfc00 ;  /* 0x0000fc00ff067424 */ /* 0x001fe200078e00ff */
[----:B------:R-:W-:-:S06]  /*0640*/  UMOV UR5, URZ ;  /* 0x000000ff00057c82 */ /* 0x000fcc0008000000 */
.L_x_8:
[----:B------:R-:W0:Y:S01]  /*0650*/  LDC.64 R4, c[0x0][0x3b0] ;  /* 0x0000ec00ff047b82 */ /* 0x000e220000000a00 */
[----:B------:R-:W-:-:S07]  /*0660*/  IMAD.MOV.U32 R10, RZ, RZ, RZ ;  /* 0x000000ffff0a7224 */ /* 0x000fce00078e00ff */
[----:B------:R-:W1:Y:S01]  /*0670*/  LDC R16, c[0x0][0x3a0] ;  /* 0x0000e800ff107b82 */ /* 0x000e620000000800 */
[----:B0-----:R-:W-:Y:S01]  /*0680*/  ISETP.GE.U32.AND P0, PT, R5, 0x8, PT ;  /* 0x000000080500780c */ /* 0x001fe20003f06070 */
[----:B------:R-:W-:Y:S01]  /*0690*/  IMAD R7, R3, R4, UR5 ;  /* 0x0000000503077e24 */ /* 0x000fe2000f8e0204 */
[----:B------:R-:W-:-:S06]  /*06a0*/  UIADD3 UR5, UPT, UPT, UR5, 0x1, URZ ;  /* 0x0000000105057890 */ /* 0x000fcc000fffe0ff */
[----:B------:R-:W-:Y:S01]  /*06b0*/  ISETP.NE.AND P1, PT, R4, UR5, PT ;  /* 0x0000000504007c0c */ /* 0x000fe2000bf25270 */
[----:B-1----:R-:W-:-:S04]  /*06c0*/  IMAD R4, R16, UR4, R7 ;  /* 0x0000000410047c24 */ /* 0x002fc8000f8e0207 */
[----:B------:R-:W-:Y:S08]  /*06d0*/  @!P0 BRA `(.L_x_2) ;  /* 0x0000000000ec8947 */ /* 0x000ff00003800000 */
[----:B------:R-:W0:Y:S01]  /*06e0*/  LDC R5, c[0x0][0x3b4] ;  /* 0x0000ed00ff057b82 */ /* 0x000e220000000800 */
[----:B------:R-:W-:Y:S01]  /*06f0*/  ISETP.GE.AND P0, PT, R7, R16, PT ;  /* 0x000000100700720c */ /* 0x000fe20003f06270 */
[----:B------:R-:W1:Y:S01]  /*0700*/  LDCU UR7, c[0x0][0x3a4] ;  /* 0x00007480ff0777ac */ /* 0x000e620008000800 */
[----:B------:R-:W-:-:S05]  /*0710*/  UMOV UR6, URZ ;  /* 0x000000ff00067c82 */ /* 0x000fca0008000000 */
[----:B------:R-:W2:Y:S06]  /*0720*/  LDC.64 R8, c[0x0][0x380] ;  /* 0x0000e000ff087b82 */ /* 0x000eac0000000a00 */
.L_x_3:
[----:B0-----:R-:W-:-:S04]  /*0730*/  IMAD R13, R0, R5, UR6 ;  /* 0x00000006000d7e24 */ /* 0x001fc8000f8e0205 */
[----:B-1----:R-:W-:Y:S01]  /*0740*/  IMAD R11, R4, UR7, R13 ;  /* 0x00000007040b7c24 */ /* 0x002fe2000f8e020d */
[C---:B------:R-:W-:Y:S02]  /*0750*/  ISETP.GE.OR P3, PT, R13.reuse, UR7, P0 ;  /* 0x000000070d007c0c */ /* 0x040fe40008766670 */
[----:B------:R-:W-:Y:S01]  /*0760*/  IADD3 R16, PT, PT, R13, 0x1, RZ ;  /* 0x000000010d107810 */ /* 0x000fe20007ffe0ff */
[----:B--2---:R-:W-:-:S03]  /*0770*/  IMAD.WIDE R10, R11, 0x2, R8 ;  /* 0x000000020b0a7825 */ /* 0x004fc600078e0208 */
[----:B------:R-:W-:-:S07]  /*0780*/  ISETP.GE.OR P6, PT, R16, UR7, P0 ;  /* 0x0000000710007c0c */ /* 0x000fce00087c6670 */
[----:B------:R-:W2:Y:S01]  /*0790*/  @!P3 LDG.E.U16.CONSTANT R15, desc[UR8][R10.64] ;  /* 0x000000080a0fb981 */ /* 0x000ea2000c1e9500 */
[----:B------:R-:W-:-:S05]  /*07a0*/  VIADD R16, R13, 0x2 ;  /* 0x000000020d107836 */ /* 0x000fca0000000000 */
[----:B------:R-:W3:Y:S01]  /*07b0*/  @!P6 LDG.E.U16.CONSTANT R17, desc[UR8][R10.64+0x2] ;  /* 0x000002080a11e981 */ /* 0x000ee2000c1e9500 */
[----:B------:R-:W-:Y:S01]  /*07c0*/  ISETP.GE.OR P5, PT, R16, UR7, P0 ;  /* 0x0000000710007c0c */ /* 0x000fe200087a6670 */
[----:B------:R-:W-:-:S05]  /*07d0*/  VIADD R16, R13, 0x3 ;  /* 0x000000030d107836 */ /* 0x000fca0000000000 */
[----:B------:R-:W-:-:S07]  /*07e0*/  ISETP.GE.OR P2, PT, R16, UR7, P0 ;  /* 0x0000000710007c0c */ /* 0x000fce0008746670 */
[----:B------:R-:W4:Y:S06]  /*07f0*/  @!P5 LDG.E.U16.CONSTANT R19, desc[UR8][R10.64+0x4] ;  /* 0x000004080a13d981 */ /* 0x000f2c000c1e9500 */
[----:B------:R-:W5:Y:S01]  /*0800*/  @!P2 LDG.E.U16.CONSTANT R21, desc[UR8][R10.64+0x6] ;  /* 0x000006080a15a981 */ /* 0x000f62000c1e9500 */
[----:B------:R-:W-:Y:S01]  /*0810*/  VIADD R16, R13, 0x4 ;  /* 0x000000040d107836 */ /* 0x000fe20000000000 */
[----:B--2---:R-:W-:-:S05]  /*0820*/  @!P3 HSETP2.GT.AND P4, PT, R15.H0_H0, R6.H0_H0, PT ;  /* 0x200000060f00b234 */ /* 0x004fca0003f84800 */
[----:B------:R-:W-:Y:S02]  /*0830*/  @!P3 SEL R15, R6, R15, !P4 ;  /* 0x0000000f060fb207 */ /* 0x000fe40006000000 */
[----:B------:R-:W-:Y:S01]  /*0840*/  ISETP.GE.OR P4, PT, R16, UR7, P0 ;  /* 0x0000000710007c0c */ /* 0x000fe20008786670 */
[----:B------:R-:W-:Y:S01]  /*0850*/  VIADD R16, R13, 0x5 ;  /* 0x000000050d107836 */ /* 0x000fe20000000000 */
[----:B------:R-:W-:-:S05]  /*0860*/  @!P3 PRMT R6, R15, 0x7610, R6 ;  /* 0x000076100f06b816 */ /* 0x000fca0000000006 */
[----:B---3--:R-:W-:-:S05]  /*0870*/  @!P6 HSETP2.GT.AND P3, PT, R17.H0_H0, R6.H0_H0, PT ;  /* 0x200000061100e234 */ /* 0x008fca0003f64800 */
[----:B------:R-:W-:Y:S01]  /*0880*/  @!P6 SEL R17, R6, R17, !P3 ;  /* 0x000000110611e207 */ /* 0x000fe20005800000 */
[----:B------:R-:W2:Y:S01]  /*0890*/  @!P4 LDG.E.U16.CONSTANT R15, desc[UR8][R10.64+0x8] ;  /* 0x000008080a0fc981 */ /* 0x000ea2000c1e9500 */
[----:B------:R-:W-:Y:S02]  /*08a0*/  ISETP.GE.OR P3, PT, R16, UR7, P0 ;  /* 0x0000000710007c0c */ /* 0x000fe40008766670 */
[----:B------:R-:W-:Y:S02]  /*08b0*/  @!P6 PRMT R6, R17, 0x7610, R6 ;  /* 0x000076101106e816 */ /* 0x000fe40000000006 */
[----:B------:R-:W-:-:S03]  /*08c0*/  IADD3 R16, PT, PT, R13, 0x6, RZ ;  /* 0x000000060d107810 */ /* 0x000fc60007ffe0ff */
[----:B----4-:R-:W-:-:S05]  /*08d0*/  @!P5 HSETP2.GT.AND P6, PT, R19.H0_H0, R6.H0_H0, PT ;  /* 0x200000061300d234 */ /* 0x010fca0003fc4800 */
[----:B------:R-:W-:Y:S01]  /*08e0*/  @!P5 SEL R19, R6, R19, !P6 ;  /* 0x000000130613d207 */ /* 0x000fe20007000000 */
[----:B------:R-:W3:Y:S01]  /*08f0*/  @!P3 LDG.E.U16.CONSTANT R17, desc[UR8][R10.64+0xa] ;  /* 0x00000a080a11b981 */ /* 0x000ee2000c1e9500 */
[----:B------:R-:W-:Y:S02]  /*0900*/  ISETP.GE.OR P6, PT, R16, UR7, P0 ;  /* 0x0000000710007c0c */ /* 0x000fe400087c6670 */
[----:B------:R-:W-:Y:S01]  /*0910*/  @!P5 PRMT R6, R19, 0x7610, R6 ;  /* 0x000076101306d816 */ /* 0x000fe20000000006 */
[----:B------:R-:W-:-:S04]  /*0920*/  VIADD R16, R13, 0x7 ;  /* 0x000000070d107836 */ /* 0x000fc80000000000 */
[----:B-----5:R-:W-:-:S05]  /*0930*/  @!P2 HSETP2.GT.AND P5, PT, R21.H0_H0, R6.H0_H0, PT ;  /* 0x200000061500a234 */ /* 0x020fca0003fa4800 */
[----:B------:R-:W-:Y:S01]  /*0940*/  @!P2 SEL R21, R6, R21, !P5 ;  /* 0x000000150615a207 */ /* 0x000fe20006800000 */
[----:B------:R-:W4:Y:S01]  /*0950*/  @!P6 LDG.E.U16.CONSTANT R13, desc[UR8][R10.64+0xc] ;  /* 0x00000c080a0de981 */ /* 0x000f22000c1e9500 */
[----:B------:R-:W-:-:S13]  /*0960*/  ISETP.GE.OR P5, PT, R16, UR7, P0 ;  /* 0x0000000710007c0c */ /* 0x000fda00087a6670 */
[----:B------:R-:W5:Y:S01]  /*0970*/  @!P5 LDG.E.U16.CONSTANT R19, desc[UR8][R10.64+0xe] ;  /* 0x00000e080a13d981 */ /* 0x000f62000c1e9500 */
[----:B------:R-:W-:Y:S01]  /*0980*/  @!P2 PRMT R6, R21, 0x7610, R6 ;  /* 0x000076101506a816 */ /* 0x000fe20000000006 */
[----:B------:R-:W-:-:S04]  /*0990*/  UIADD3 UR6, UPT, UPT, UR6, 0x8, URZ ;  /* 0x0000000806067890 */ /* 0x000fc8000fffe0ff */
[----:B--2---:R-:W-:-:S05]  /*09a0*/  @!P4 HSETP2.GT.AND P2, PT, R15.H0_H0, R6.H0_H0, PT ;  /* 0x200000060f00c234 */ /* 0x004fca0003f44800 */
[----:B------:R-:W-:-:S04]  /*09b0*/  @!P4 SEL R15, R6, R15, !P2 ;  /* 0x0000000f060fc207 */ /* 0x000fc80005000000 */
[----:B------:R-:W-:-:S05]  /*09c0*/  @!P4 PRMT R6, R15, 0x7610, R6 ;  /* 0x000076100f06c816 */ /* 0x000fca0000000006 */
[----:B---3--:R-:W-:-:S05]  /*09d0*/  @!P3 HSETP2.GT.AND P2, PT, R17.H0_H0, R6.H0_H0, PT ;  /* 0x200000061100b234 */ /* 0x008fca0003f44800 */
[----:B------:R-:W-:-:S04]  /*09e0*/  @!P3 SEL R17, R6, R17, !P2 ;  /* 0x000000110611b207 */ /* 0x000fc80005000000 */
[----:B------:R-:W-:-:S05]  /*09f0*/  @!P3 PRMT R6, R17, 0x7610, R6 ;  /* 0x000076101106b816 */ /* 0x000fca0000000006 */
[----:B----4-:R-:W-:Y:S02]  /*0a00*/  @!P6 HSETP2.GT.AND P2, PT, R13.H0_H0, R6.H0_H0, PT ;  /* 0x200000060d00e234 */ /* 0x010fe40003f44800 */
[----:B------:R-:W-:-:S03]  /*0a10*/  ISETP.NE.AND P3, PT, R2, UR6, PT ;  /* 0x0000000602007c0c */ /* 0x000fc6000bf65270 */
[----:B------:R-:W-:-:S04]  /*0a20*/  @!P6 SEL R13, R6, R13, !P2 ;  /* 0x0000000d060de207 */ /* 0x000fc80005000000 */
[----:B------:R-:W-:-:S05]  /*0a30*/  @!P6 PRMT R6, R13, 0x7610, R6 ;  /* 0x000076100d06e816 */ /* 0x000fca0000000006 */
[----:B-----5:R-:W-:-:S05]  /*0a40*/  @!P5 HSETP2.GT.AND P2, PT, R19.H0_H0, R6.H0_H0, PT ;  /* 0x200000061300d234 */ /* 0x020fca0003f44800 */
[----:B------:R-:W-:-:S04]  /*0a50*/  @!P5 SEL R19, R6, R19, !P2 ;  /* 0x000000130613d207 */ /* 0x000fc80005000000 */
[----:B------:R-:W-:Y:S01]  /*0a60*/  @!P5 PRMT R6, R19, 0x7610, R6 ;  /* 0x000076101306d816 */ /* 0x000fe20000000006 */
[----:B------:R-:W-:Y:S06]  /*0a70*/  @P3 BRA `(.L_x_3) ;  /* 0xfffffffc002c3947 */ /* 0x000fec000383ffff */
[----:B------:R-:W-:-:S07]  /*0a80*/  IMAD.MOV.U32 R10, RZ, RZ, R2 ;  /* 0x000000ffff0a7224 */ /* 0x000fce00078e0002 */
.L_x_2:
[----:B------:R-:W-:-:S13]  /*0a90*/  ISETP.NE.AND P0, PT, R12, RZ, PT ;  /* 0x000000ff0c00720c */ /* 0x000fda0003f05270 */
[----:B------:R-:W-:Y:S05]  /*0aa0*/  @!P0 BRA `(.L_x_4) ;  /* 0x0000000400188947 */ /* 0x000fea0003800000 */
[----:B------:R-:W-:Y:S01]  /*0ab0*/  VIADD R8, R12, 0xffffffff ;  /* 0xffffffff0c087836 */ /* 0x000fe20000000000 */
[----:B------:R-:W-:-:S04]  /*0ac0*/  ISETP.NE.AND P2, PT, R14, RZ, PT ;  /* 0x000000ff0e00720c */ /* 0x000fc80003f45270 */
[----:B------:R-:W-:-:S13]  /*0ad0*/  ISETP.GE.U32.AND P0, PT, R8, 0x3, PT ;  /* 0x000000030800780c */ /* 0x000fda0003f06070 */
[----:B------:R-:W-:Y:S05]  /*0ae0*/  @!P0 BRA `(.L_x_5) ;  /* 0x0000000000788947 */ /* 0x000fea0003800000 */
[----:B------:R-:W0:Y:S01]  /*0af0*/  LDCU.64 UR6, c[0x0][0x3a0] ;  /* 0x00007400ff0677ac */ /* 0x000e220008000a00 */
[----:B------:R-:W1:Y:S01]  /*0b00*/  LDC.64 R8, c[0x0][0x380] ;  /* 0x0000e000ff087b82 */ /* 0x000e620000000a00 */
[----:B------:R-:W-:-:S04]  /*0b10*/  IMAD R17, R0, R5, R10 ;  /* 0x0000000500117224 */ /* 0x000fc800078e020a */
[----:B------:R-:W-:Y:S01]  /*0b20*/  VIADD R13, R17, 0x1 ;  /* 0x00000001110d7836 */ /* 0x000fe20000000000 */
[----:B0-----:R-:W-:Y:S01]  /*0b30*/  ISETP.GE.AND P0, PT, R7, UR6, PT ;  /* 0x0000000607007c0c */ /* 0x001fe2000bf06270 */
[----:B------:R-:W-:-:S03]  /*0b40*/  IMAD R11, R4, UR7, R17 ;  /* 0x00000007040b7c24 */ /* 0x000fc6000f8e0211 */
[----:B------:R-:W-:Y:S01]  /*0b50*/  ISETP.GE.OR P5, PT, R17, UR7, P0 ;  /* 0x0000000711007c0c */ /* 0x000fe200087a6670 */
[----:B-1----:R-:W-:Y:S01]  /*0b60*/  IMAD.WIDE R8, R11, 0x2, R8 ;  /* 0x000000020b087825 */ /* 0x002fe200078e0208 */
[----:B------:R-:W-:-:S11]  /*0b70*/  ISETP.GE.OR P4, PT, R13, UR7, P0 ;  /* 0x000000070d007c0c */ /* 0x000fd60008786670 */
[----:B------:R-:W2:Y:S01]  /*0b80*/  @!P5 LDG.E.U16.CONSTANT R11, desc[UR8][R8.64] ;  /* 0x00000008080bd981 */ /* 0x000ea2000c1e9500 */
[----:B------:R-:W-:-:S03]  /*0b90*/  IADD3 R15, PT, PT, R17, 0x2, RZ ;  /* 0x00000002110f7810 */ /* 0x000fc60007ffe0ff */
        /* <DEDUP_REMOVED lines=8> */
[----:B------:R-:W-:-:S04]  /*0c20*/  @!P5 SEL R11, R6, R11, !P6 ;  /* 0x0000000b060bd207 */ /* 0x000fc80007000000 */
[----:B------:R-:W-:-:S05]  /*0c30*/  @!P5 PRMT R6, R11, 0x7610, R6 ;  /* 0x000076100b06d816 */ /* 0x000fca0000000006 */
[----:B---3--:R-:W-:-:S05]  /*0c40*/  @!P4 HSETP2.GT.AND P5, PT, R13.H0_H0, R6.H0_H0, PT ;  /* 0x200000060d00c234 */ /* 0x008fca0003fa4800 */
[----:B------:R-:W-:-:S04]  /*0c50*/  @!P4 SEL R13, R6, R13, !P5 ;  /* 0x0000000d060dc207 */ /* 0x000fc80006800000 */
[----:B------:R-:W-:-:S05]  /*0c60*/  @!P4 PRMT R6, R13, 0x7610, R6 ;  /* 0x000076100d06c816 */ /* 0x000fca0000000006 */
[----:B----4-:R-:W-:-:S05]  /*0c70*/  @!P3 HSETP2.GT.AND P4, PT, R15.H0_H0, R6.H0_H0, PT ;  /* 0x200000060f00b234 */ /* 0x010fca0003f84800 */
[----:B------:R-:W-:-:S04]  /*0c80*/  @!P3 SEL R15, R6, R15, !P4 ;  /* 0x0000000f060fb207 */ /* 0x000fc80006000000 */
[----:B------:R-:W-:-:S05]  /*0c90*/  @!P3 PRMT R6, R15, 0x7610, R6 ;  /* 0x000076100f06b816 */ /* 0x000fca0000000006 */
[----:B-----5:R-:W-:-:S05]  /*0ca0*/  @!P0 HSETP2.GT.AND P3, PT, R17.H0_H0, R6.H0_H0, PT ;  /* 0x2000000611008234 */ /* 0x020fca0003f64800 */
[----:B------:R-:W-:-:S04]  /*0cb0*/  @!P0 SEL R17, R6, R17, !P3 ;  /* 0x0000001106118207 */ /* 0x000fc80005800000 */
[----:B------:R-:W-:-:S07]  /*0cc0*/  @!P0 PRMT R6, R17, 0x7610, R6 ;  /* 0x0000761011068816 */ /* 0x000fce0000000006 */
.L_x_5:
[----:B------:R-:W-:Y:S05]  /*0cd0*/  @!P2 BRA `(.L_x_4) ;  /* 0x00000000008ca947 */ /* 0x000fea0003800000 */
[----:B------:R-:W-:Y:S02]  /*0ce0*/  ISETP.NE.AND P0, PT, R14, 0x1, PT ;  /* 0x000000010e00780c */ /* 0x000fe40003f05270 */
[----:B------:R-:W-:-:S11]  /*0cf0*/  LOP3.LUT P2, RZ, R5, 0x1, RZ, 0xc0, !PT ;  /* 0x0000000105ff7812 */ /* 0x000fd6000784c0ff */
[----:B------:R-:W-:Y:S05]  /*0d00*/  @!P0 BRA `(.L_x_6) ;  /* 0x0000000000488947 */ /* 0x000fea0003800000 */
[----:B------:R-:W0:Y:S01]  /*0d10*/  LDCU.64 UR6, c[0x0][0x3a0] ;  /* 0x00007400ff0677ac */ /* 0x000e220008000a00 */
[----:B------:R-:W1:Y:S01]  /*0d20*/  LDC.64 R8, c[0x0][0x380] ;  /* 0x0000e000ff087b82 */ /* 0x000e620000000a00 */
[----:B------:R-:W-:Y:S01]  /*0d30*/  IMAD R13, R0, R5, R10 ;  /* 0x00000005000d7224 */ /* 0x000fe200078e020a */
[----:B0-----:R-:W-:-:S03]  /*0d40*/  ISETP.GE.AND P0, PT, R7, UR6, PT ;  /* 0x0000000607007c0c */ /* 0x001fc6000bf06270 */
[----:B------:R-:W-:Y:S01]  /*0d50*/  IMAD R11, R4, UR7, R13 ;  /* 0x00000007040b7c24 */ /* 0x000fe2000f8e020d */
[C---:B------:R-:W-:Y:S01]  /*0d60*/  ISETP.GE.OR P3, PT, R13.reuse, UR7, P0 ;  /* 0x000000070d007c0c */ /* 0x040fe20008766670 */
[----:B------:R-:W-:Y:S02]  /*0d70*/  VIADD R13, R13, 0x1 ;  /* 0x000000010d0d7836 */ /* 0x000fe40000000000 */
[----:B-1----:R-:W-:-:S03]  /*0d80*/  IMAD.WIDE R8, R11, 0x2, R8 ;  /* 0x000000020b087825 */ /* 0x002fc600078e0208 */
[----:B------:R-:W-:-:S07]  /*0d90*/  ISETP.GE.OR P0, PT, R13, UR7, P0 ;  /* 0x000000070d007c0c */ /* 0x000fce0008706670 */
[----:B------:R-:W2:Y:S06]  /*0da0*/  @!P3 LDG.E.U16.CONSTANT R11, desc[UR8][R8.64] ;  /* 0x00000008080bb981 */ /* 0x000eac000c1e9500 */
[----:B------:R-:W3:Y:S01]  /*0db0*/  @!P0 LDG.E.U16.CONSTANT R13, desc[UR8][R8.64+0x2] ;  /* 0x00000208080d8981 */ /* 0x000ee2000c1e9500 */
[----:B------:R-:W-:Y:S01]  /*0dc0*/  VIADD R10, R10, 0x2 ;  /* 0x000000020a0a7836 */ /* 0x000fe20000000000 */
[----:B--2---:R-:W-:-:S05]  /*0dd0*/  @!P3 HSETP2.GT.AND P4, PT, R11.H0_H0, R6.H0_H0, PT ;  /* 0x200000060b00b234 */ /* 0x004fca0003f84800 */
[----:B------:R-:W-:-:S04]  /*0de0*/  @!P3 SEL R11, R6, R11, !P4 ;  /* 0x0000000b060bb207 */ /* 0x000fc80006000000 */
[----:B------:R-:W-:-:S05]  /*0df0*/  @!P3 PRMT R6, R11, 0x7610, R6 ;  /* 0x000076100b06b816 */ /* 0x000fca0000000006 */
[----:B---3--:R-:W-:-:S05]  /*0e00*/  @!P0 HSETP2.GT.AND P3, PT, R13.H0_H0, R6.H0_H0, PT ;  /* 0x200000060d008234 */ /* 0x008fca0003f64800 */
[----:B------:R-:W-:-:S04]  /*0e10*/  @!P0 SEL R13, R6, R13, !P3 ;  /* 0x0000000d060d8207 */ /* 0x000fc80005800000 */
[----:B------:R-:W-:-:S07]  /*0e20*/  @!P0 PRMT R6, R13, 0x7610, R6 ;  /* 0x000076100d068816 */ /* 0x000fce0000000006 */
.L_x_6:
[----:B------:R-:W-:Y:S05]  /*0e30*/  @!P2 BRA `(.L_x_4) ;  /* 0x000000000034a947 */ /* 0x000fea0003800000 */
[----:B------:R-:W0:Y:S01]  /*0e40*/  LDCU.64 UR6, c[0x0][0x3a0] ;  /* 0x00007400ff0677ac */ /* 0x000e220008000a00 */
[----:B------:R-:W-:Y:S01]  /*0e50*/  IMAD R5, R0, R5, R10 ;  /* 0x0000000500057224 */ /* 0x000fe200078e020a */
[----:B------:R-:W-:Y:S04]  /*0e60*/  BSSY.RECONVERGENT B0, `(.L_x_4) ;  /* 0x000000a000007945 */ /* 0x000fe80003800200 */
[----:B0-----:R-:W-:-:S04]  /*0e70*/  ISETP.GE.AND P0, PT, R5, UR7, PT ;  /* 0x0000000705007c0c */ /* 0x001fc8000bf06270 */
[----:B------:R-:W-:-:S13]  /*0e80*/  ISETP.GE.OR P0, PT, R7, UR6, P0 ;  /* 0x0000000607007c0c */ /* 0x000fda0008706670 */
[----:B------:R-:W-:Y:S05]  /*0e90*/  @P0 BRA `(.L_x_7) ;  /* 0x0000000000180947 */ /* 0x000fea0003800000 */
[----:B------:R-:W0:Y:S01]  /*0ea0*/  LDC.64 R8, c[0x0][0x380] ;  /* 0x0000e000ff087b82 */ /* 0x000e220000000a00 */
[----:B------:R-:W-:-:S04]  /*0eb0*/  IMAD R5, R4, UR7, R5 ;  /* 0x0000000704057c24 */ /* 0x000fc8000f8e0205 */
[----:B0-----:R-:W-:-:S06]  /*0ec0*/  IMAD.WIDE R4, R5, 0x2, R8 ;  /* 0x0000000205047825 */ /* 0x001fcc00078e0208 */
[----:B------:R-:W2:Y:S02]  /*0ed0*/  LDG.E.U16.CONSTANT R5, desc[UR8][R4.64] ;  /* 0x0000000804057981 */ /* 0x000ea4000c1e9500 */
[----:B--2---:R-:W-:-:S05]  /*0ee0*/  HSETP2.GT.AND P0, PT, R5.H0_H0, R6.H0_H0, PT ;  /* 0x2000000605007234 */ /* 0x004fca0003f04800 */
[----:B------:R-:W-:-:S08]  /*0ef0*/  SEL R6, R6, R5, !P0 ;  /* 0x0000000506067207 */ /* 0x000fd00004000000 */
.L_x_7:
[----:B------:R-:W-:Y:S05]  /*0f00*/  BSYNC.RECONVERGENT B0 ;  /* 0x0000000000007941 */ /* 0x000fea0003800200 */
.L_x_4:
[----:B------:R-:W-:Y:S05]  /*0f10*/  @P1 BRA `(.L_x_8) ;  /* 0xfffffff400cc1947 */ /* 0x000fea000383ffff */
[----:B------:R-:W0:Y:S01]  /*0f20*/  LDC.64 R8, c[0x0][0x3a8] ;  /* 0x0000ea00ff087b82 */ /* 0x000e220000000a00 */
[----:B------:R-:W-:-:S07]  /*0f30*/  UIADD3 UR6, UPT, UPT, UR4, 0x1, URZ ;  /* 0x0000000104067890 */ /* 0x000fce000fffe0ff */
[----:B------:R-:W1:Y:S08]  /*0f40*/  LDC R10, c[0x0][0x39c] ;  /* 0x0000e700ff0a7b82 */ /* 0x000e700000000800 */
[----:B------:R-:W2:Y:S01]  /*0f50*/  LDC.64 R4, c[0x0][0x388] ;  /* 0x0000e200ff047b82 */ /* 0x000ea20000000a00 */
[----:B0-----:R-:W-:-:S04]  /*0f60*/  IMAD R7, R8, UR4, R3 ;  /* 0x0000000408077c24 */ /* 0x001fc8000f8e0203 */
[----:B------:R-:W-:Y:S01]  /*0f70*/  IMAD R7, R7, R9, R0 ;  /* 0x0000000907077224 */ /* 0x000fe200078e0200 */
[----:B-1----:R-:W-:-:S03]  /*0f80*/  ISETP.NE.AND P0, PT, R10, UR6, PT ;  /* 0x000000060a007c0c */ /* 0x002fc6000bf05270 */
[----:B--2---:R-:W-:-:S05]  /*0f90*/  IMAD.WIDE R4, R7, 0x2, R4 ;  /* 0x0000000207047825 */ /* 0x004fca00078e0204 */
[----:B------:R0:W-:Y:S05]  /*0fa0*/  STG.E.U16 desc[UR8][R4.64], R6 ;  /* 0x0000000604007986 */ /* 0x0001ea000c101508 */
[----:B------:R-:W-:Y:S05]  /*0fb0*/  @!P0 EXIT ;  /* 0x000000000000894d */ /* 0x000fea0003800000 */
[----:B------:R-:W-:Y:S01]  /*0fc0*/  UMOV UR4, UR6 ;  /* 0x0000000600047c82 */ /* 0x000fe20008000000 */
[----:B------:R-:W-:Y:S05]  /*0fd0*/  BRA `(.L_x_9) ;  /* 0xfffffff400947947 */ /* 0x000fea000383ffff */
.L_x_1:
[C---:B------:R-:W-:Y:S01]  /*0fe0*/  ISETP.GE.U32.AND P0, PT, R2.reuse, 0x4, PT ;  /* 0x000000040200780c */ /* 0x040fe20003f06070 */
[----:B------:R-:W-:Y:S01]  /*0ff0*/  HFMA2 R8, -RZ, RZ, 0, 0 ;  /* 0x00000000ff087431 */ /* 0x000fe200000001ff */
[----:B------:R-:W-:-:S04]  /*1000*/  LOP3.LUT R19, R2, 0x3, RZ, 0xc0, !PT ;  /* 0x0000000302137812 */ /* 0x000fc800078ec0ff */
[----:B------:R-:W-:-:S07]  /*1010*/  ISETP.NE.AND P1, PT, R19, RZ, PT ;  /* 0x000000ff1300720c */ /* 0x000fce0003f25270 */
[----:B------:R-:W-:Y:S06]  /*1020*/  @!P0 BRA `(.L_x_10) ;  /* 0x0000000000608947 */ /* 0x000fec0003800000 */
[----:B------:R-:W0:Y:S01]  /*1030*/  LDC.64 R4, c[0x0][0x388] ;  /* 0x0000e200ff047b82 */ /* 0x000e220000000a00 */
[----:B------:R-:W-:Y:S01]  /*1040*/  LOP3.LUT R8, R2, 0x7ffffffc, RZ, 0xc0, !PT ;  /* 0x7ffffffc02087812 */ /* 0x000fe200078ec0ff */
[----:B------:R-:W-:-:S06]  /*1050*/  UMOV UR4, URZ ;  /* 0x000000ff00047c82 */ /* 0x000fcc0008000000 */
[----:B------:R-:W1:Y:S02]  /*1060*/  LDC.64 R6, c[0x0][0x3a8] ;  /* 0x0000ea00ff067b82 */ /* 0x000e640000000a00 */
.L_x_11:
[----:B-1----:R-:W-:Y:S01]  /*1070*/  IMAD R9, R6, UR4, R3 ;  /* 0x0000000406097c24 */ /* 0x002fe2000f8e0203 */
[----:B------:R-:W-:Y:S01]  /*1080*/  UIADD3 UR4, UPT, UPT, UR4, 0x4, URZ ;  /* 0x0000000404047890 */ /* 0x000fe2000fffe0ff */
[----:B--2---:R-:W-:Y:S02]  /*1090*/  IMAD.MOV.U32 R18, RZ, RZ, 0xfc00 ;  /* 0x0000fc00ff127424 */ /* 0x004fe400078e00ff */
[C---:B------:R-:W-:Y:S02]  /*10a0*/  IMAD.IADD R13, R9.reuse, 0x1, R6 ;  /* 0x00000001090d7824 */ /* 0x040fe400078e0206 */
[-C--:B------:R-:W-:Y:S01]  /*10b0*/  IMAD R11, R9, R7.reuse, R0 ;  /* 0x00000007090b7224 */ /* 0x080fe200078e0200 */
[----:B------:R-:W-:Y:S01]  /*10c0*/  ISETP.NE.AND P0, PT, R8, UR4, PT ;  /* 0x0000000408007c0c */ /* 0x000fe2000bf05270 */
[C---:B------:R-:W-:Y:S02]  /*10d0*/  IMAD.IADD R15, R13.reuse, 0x1, R6 ;  /* 0x000000010d0f7824 */ /* 0x040fe400078e0206 */
[----:B------:R-:W-:-:S03]  /*10e0*/  IMAD R13, R13, R7, R0 ;  /* 0x000000070d0d7224 */ /* 0x000fc600078e0200 */
[C---:B------:R-:W-:Y:S01]  /*10f0*/  IADD3 R10, PT, PT, R15.reuse, R6, RZ ;  /* 0x000000060f0a7210 */ /* 0x040fe20007ffe0ff */
[----:B------:R-:W-:Y:S02]  /*1100*/  IMAD R15, R15, R7, R0 ;  /* 0x000000070f0f7224 */ /* 0x000fe400078e0200 */
[----:B0-----:R-:W-:-:S04]  /*1110*/  IMAD.WIDE R12, R13, 0x2, R4 ;  /* 0x000000020d0c7825 */ /* 0x001fc800078e0204 */
[----:B------:R-:W-:Y:S02]  /*1120*/  IMAD R17, R10, R7, R0 ;  /* 0x000000070a117224 */ /* 0x000fe400078e0200 */
[----:B------:R-:W-:-:S04]  /*1130*/  IMAD.WIDE R10, R11, 0x2, R4 ;  /* 0x000000020b0a7825 */ /* 0x000fc800078e0204 */
[--C-:B------:R-:W-:Y:S01]  /*1140*/  IMAD.WIDE R14, R15, 0x2, R4.reuse ;  /* 0x000000020f0e7825 */ /* 0x100fe200078e0204 */
[----:B------:R2:W-:Y:S03]  /*1150*/  STG.E.U16 desc[UR8][R10.64], R18 ;  /* 0x000000120a007986 */ /* 0x0005e6000c101508 */
[----:B------:R-:W-:Y:S01]  /*1160*/  IMAD.WIDE R16, R17, 0x2, R4 ;  /* 0x0000000211107825 */ /* 0x000fe200078e0204 */
[----:B------:R2:W-:Y:S04]  /*1170*/  STG.E.U16 desc[UR8][R12.64], R18 ;  /* 0x000000120c007986 */ /* 0x0005e8000c101508 */
[----:B------:R2:W-:Y:S04]  /*1180*/  STG.E.U16 desc[UR8][R14.64], R18 ;  /* 0x000000120e007986 */ /* 0x0005e8000c101508 */
[----:B------:R2:W-:Y:S01]  /*1190*/  STG.E.U16 desc[UR8][R16.64], R18 ;  /* 0x0000001210007986 */ /* 0x0005e2000c101508 */
[----:B------:R-:W-:Y:S05]  /*11a0*/  @P0 BRA `(.L_x_11) ;  /* 0xfffffffc00b00947 */ /* 0x000fea000383ffff */
.L_x_10:
[----:B------:R-:W-:Y:S05]  /*11b0*/  @!P1 EXIT ;  /* 0x000000000000994d */ /* 0x000fea0003800000 */
[----:B------:R-:W-:Y:S02]  /*11c0*/  ISETP.NE.AND P0, PT, R19, 0x1, PT ;  /* 0x000000011300780c */ /* 0x000fe40003f05270 */
[----:B------:R-:W-:-:S04]  /*11d0*/  LOP3.LUT R2, R2, 0x1, RZ, 0xc0, !PT ;  /* 0x0000000102027812 */ /* 0x000fc800078ec0ff */
[----:B------:R-:W-:-:S07]  /*11e0*/  ISETP.NE.U32.AND P1, PT, R2, 0x1, PT ;  /* 0x000000010200780c */ /* 0x000fce0003f25070 */
[----:B------:R-:W-:Y:S06]  /*11f0*/  @!P0 BRA `(.L_x_12) ;  /* 0x0000000000308947 */ /* 0x000fec0003800000 */
[----:B------:R-:W0:Y:S01]  /*1200*/  LDCU.64 UR4, c[0x0][0x3a8] ;  /* 0x00007500ff0477ac */ /* 0x000e220008000a00 */
[----:B------:R-:W1:Y:S01]  /*1210*/  LDC.64 R6, c[0x0][0x388] ;  /* 0x0000e200ff067b82 */ /* 0x000e620000000a00 */
[----:B------:R-:W-:Y:S02]  /*1220*/  IMAD.MOV.U32 R2, RZ, RZ, 0xfc00 ;  /* 0x0000fc00ff027424 */ /* 0x000fe400078e00ff */
[C---:B0-----:R-:W-:Y:S02]  /*1230*/  IMAD R5, R8.reuse, UR4, R3 ;  /* 0x0000000408057c24 */ /* 0x041fe4000f8e0203 */
[----:B------:R-:W-:Y:S02]  /*1240*/  VIADD R8, R8, 0x2 ;  /* 0x0000000208087836 */ /* 0x000fe40000000000 */
[C---:B------:R-:W-:Y:S02]  /*1250*/  VIADD R9, R5.reuse, UR4 ;  /* 0x0000000405097c36 */ /* 0x040fe40008000000 */
[----:B------:R-:W-:-:S02]  /*1260*/  IMAD R5, R5, UR5, R0 ;  /* 0x0000000505057c24 */ /* 0x000fc4000f8e0200 */
[----:B------:R-:W-:Y:S02]  /*1270*/  IMAD R9, R9, UR5, R0 ;  /* 0x0000000509097c24 */ /* 0x000fe4000f8e0200 */
[----:B-1----:R-:W-:-:S04]  /*1280*/  IMAD.WIDE R4, R5, 0x2, R6 ;  /* 0x0000000205047825 */ /* 0x002fc800078e0206 */
[----:B------:R-:W-:Y:S01]  /*1290*/  IMAD.WIDE R6, R9, 0x2, R6 ;  /* 0x0000000209067825 */ /* 0x000fe200078e0206 */
[----:B------:R0:W-:Y:S04]  /*12a0*/  STG.E.U16 desc[UR8][R4.64], R2 ;  /* 0x0000000204007986 */ /* 0x0001e8000c101508 */
[----:B------:R0:W-:Y:S02]  /*12b0*/  STG.E.U16 desc[UR8][R6.64], R2 ;  /* 0x0000000206007986 */ /* 0x0001e4000c101508 */
.L_x_12:
[----:B------:R-:W-:Y:S05]  /*12c0*/  @P1 EXIT ;  /* 0x000000000000194d */ /* 0x000fea0003800000 */
[----:B------:R-:W1:Y:S01]  /*12d0*/  LDCU.64 UR4, c[0x0][0x3a8] ;  /* 0x00007500ff0477ac */ /* 0x000e620008000a00 */
[----:B0-----:R-:W0:Y:S01]  /*12e0*/  LDC.64 R4, c[0x0][0x388] ;  /* 0x0000e200ff047b82 */ /* 0x001e220000000a00 */
[----:B------:R-:W-:Y:S01]  /*12f0*/  MOV R2, 0xfc00 ;  /* 0x0000fc0000027802 */ /* 0x000fe20000000f00 */
[----:B-1----:R-:W-:-:S04]  /*1300*/  IMAD R3, R8, UR4, R3 ;  /* 0x0000000408037c24 */ /* 0x002fc8000f8e0203 */
[--C-:B------:R-:W-:Y:S01]  /*1310*/  IMAD R3, R3, UR5, R0.reuse ;  /* 0x0000000503037c24 */ /* 0x100fe2000f8e0200 */
[----:B------:R-:W-:-:S03]  /*1320*/  PRMT R0, R2, 0x7610, R0 ;  /* 0x0000761002007816 */ /* 0x000fc60000000000 */
[----:B0-----:R-:W-:-:S05]  /*1330*/  IMAD.WIDE R2, R3, 0x2, R4 ;  /* 0x0000000203027825 */ /* 0x001fca00078e0204 */
[----:B------:R-:W-:Y:S01]  /*1340*/  STG.E.U16 desc[UR8][R2.64], R0 ;  /* 0x0000000002007986 */ /* 0x000fe2000c101508 */
[----:B------:R-:W-:Y:S05]  /*1350*/  EXIT ;  /* 0x000000000000794d */ /* 0x000fea0003800000 */
.L_x_0:
[C---:B------:R-:W-:Y:S01]  /*1360*/  ISETP.GE.U32.AND P0, PT, R2.reuse, 0x8, PT ;  /* 0x000000080200780c */ /* 0x040fe20003f06070 */
[----:B------:R-:W-:Y:S01]  /*1370*/  IMAD.MOV.U32 R8, RZ, RZ, RZ ;  /* 0x000000ffff087224 */ /* 0x000fe200078e00ff */
[----:B------:R-:W-:-:S04]  /*1380*/  LOP3.LUT R22, R2, 0x7, RZ, 0xc0, !PT ;  /* 0x0000000702167812 */ /* 0x000fc800078ec0ff */
[----:B------:R-:W-:-:S07]  /*1390*/  ISETP.NE.AND P1, PT, R22, RZ, PT ;  /* 0x000000ff1600720c */ /* 0x000fce0003f25270 */
[----:B------:R-:W-:Y:S06]  /*13a0*/  @!P0 BRA `(.L_x_13) ;  /* 0x0000000000a48947 */ /* 0x000fec0003800000 */
[----:B------:R-:W0:Y:S01]  /*13b0*/  LDC.64 R4, c[0x0][0x388] ;  /* 0x0000e200ff047b82 */ /* 0x000e220000000a00 */
[----:B------:R-:W-:Y:S01]  /*13c0*/  LOP3.LUT R8, R2, 0x7ffffff8, RZ, 0xc0, !PT ;  /* 0x7ffffff802087812 */ /* 0x000fe200078ec0ff */
[----:B------:R-:W-:-:S06]  /*13d0*/  UMOV UR4, URZ ;  /* 0x000000ff00047c82 */ /* 0x000fcc0008000000 */
[----:B------:R-:W1:Y:S02]  /*13e0*/  LDC.64 R6, c[0x0][0x3a8] ;  /* 0x0000ea00ff067b82 */ /* 0x000e640000000a00 */
.L_x_14:
[----:B-12---:R-:W-:Y:S02]  /*13f0*/  IMAD R9, R6, UR4, R3 ;  /* 0x0000000406097c24 */ /* 0x006fe4000f8e0203 */
[----:B------:R-:W-:Y:S01]  /*1400*/  HFMA2 R10, -RZ, RZ, 0, -INF ;  /* 0x0000fc00ff0a7431 */ /* 0x000fe200000001ff */
[----:B------:R-:W-:Y:S01]  /*1410*/  UIADD3 UR4, UPT, UPT, UR4, 0x8, URZ ;  /* 0x0000000804047890 */ /* 0x000fe2000fffe0ff */
[C---:B------:R-:W-:Y:S02]  /*1420*/  IMAD.IADD R13, R9.reuse, 0x1, R6 ;  /* 0x00000001090d7824 */ /* 0x040fe400078e0206 */
[-C--:B------:R-:W-:Y:S02]  /*1430*/  IMAD R11, R9, R7.reuse, R0 ;  /* 0x00000007090b7224 */ /* 0x080fe400078e0200 */
[C---:B------:R-:W-:Y:S01]  /*1440*/  IMAD.IADD R15, R13.reuse, 0x1, R6 ;  /* 0x000000010d0f7824 */ /* 0x040fe200078e0206 */
[----:B------:R-:W-:Y:S01]  /*1450*/  ISETP.NE.AND P0, PT, R8, UR4, PT ;  /* 0x0000000408007c0c */ /* 0x000fe2000bf05270 */
[----:B------:R-:W-:Y:S01]  /*1460*/  IMAD R13, R13, R7, R0 ;  /* 0x000000070d0d7224 */ /* 0x000fe200078e0200 */
[----:B------:R-:W-:Y:S01]  /*1470*/  PRMT R9, R10, 0x7610, R9 ;  /* 0x000076100a097816 */ /* 0x000fe20000000009 */
[----:B------:R-:W-:-:S02]  /*1480*/  IMAD.IADD R17, R15, 0x1, R6 ;  /* 0x000000010f117824 */ /* 0x000fc400078e0206 */
[----:B0-----:R-:W-:-:S04]  /*1490*/  IMAD.WIDE R10, R11, 0x2, R4 ;  /* 0x000000020b0a7825 */ /* 0x001fc800078e0204 */
[----:B------:R-:W-:Y:S01]  /*14a0*/  IMAD.IADD R19, R17, 0x1, R6 ;  /* 0x0000000111137824 */ /* 0x000fe200078e0206 */
[----:B------:R0:W-:Y:S01]  /*14b0*/  STG.E.U16 desc[UR8][R10.64], R9 ;  /* 0x000000090a007986 */ /* 0x0001e2000c101508 */
[-C--:B------:R-:W-:Y:S02]  /*14c0*/  IMAD R15, R15, R7.reuse, R0 ;  /* 0x000000070f0f7224 */ /* 0x080fe400078e0200 */
[----:B------:R-:W-:Y:S02]  /*14d0*/  IMAD.IADD R21, R19, 0x1, R6 ;  /* 0x0000000113157824 */ /* 0x000fe400078e0206 */
[----:B------:R-:W-:Y:S02]  /*14e0*/  IMAD R17, R17, R7, R0 ;  /* 0x0000000711117224 */ /* 0x000fe400078e0200 */
[----:B------:R-:W-:Y:S01]  /*14f0*/  IMAD.WIDE R12, R13, 0x2, R4 ;  /* 0x000000020d0c7825 */ /* 0x000fe200078e0204 */
[----:B------:R-:W-:-:S03]  /*1500*/  IADD3 R23, PT, PT, R21, R6, RZ ;  /* 0x0000000615177210 */ /* 0x000fc60007ffe0ff */
[-C--:B------:R-:W-:Y:S01]  /*1510*/  IMAD R19, R19, R7.reuse, R0 ;  /* 0x0000000713137224 */ /* 0x080fe200078e0200 */
[----:B------:R1:W-:Y:S01]  /*1520*/  STG.E.U16 desc[UR8][R12.64], R9 ;  /* 0x000000090c007986 */ /* 0x0003e2000c101508 */
[----:B------:R-:W-:Y:S02]  /*1530*/  IMAD.IADD R18, R23, 0x1, R6 ;  /* 0x0000000117127824 */ /* 0x000fe400078e0206 */
[----:B------:R-:W-:Y:S02]  /*1540*/  IMAD R21, R21, R7, R0 ;  /* 0x0000000715157224 */ /* 0x000fe400078e0200 */
[----:B------:R-:W-:-:S04]  /*1550*/  IMAD.WIDE R14, R15, 0x2, R4 ;  /* 0x000000020f0e7825 */ /* 0x000fc800078e0204 */
[----:B------:R-:W-:Y:S01]  /*1560*/  IMAD R23, R23, R7, R0 ;  /* 0x0000000717177224 */ /* 0x000fe200078e0200 */
[----:B------:R2:W-:Y:S01]  /*1570*/  STG.E.U16 desc[UR8][R14.64], R9 ;  /* 0x000000090e007986 */ /* 0x0005e2000c101508 */
[----:B------:R-:W-:-:S04]  /*1580*/  IMAD.WIDE R16, R17, 0x2, R4 ;  /* 0x0000000211107825 */ /* 0x000fc800078e0204 */
[----:B------:R-:W-:Y:S01]  /*1590*/  IMAD R25, R18, R7, R0 ;  /* 0x0000000712197224 */ /* 0x000fe200078e0200 */
[----:B------:R2:W-:Y:S01]  /*15a0*/  STG.E.U16 desc[UR8][R16.64], R9 ;  /* 0x0000000910007986 */ /* 0x0005e2000c101508 */
[----:B0-----:R-:W-:-:S04]  /*15b0*/  IMAD.WIDE R10, R19, 0x2, R4 ;  /* 0x00000002130a7825 */ /* 0x001fc800078e0204 */
[--C-:B------:R-:W-:Y:S01]  /*15c0*/  IMAD.WIDE R18, R21, 0x2, R4.reuse ;  /* 0x0000000215127825 */ /* 0x100fe200078e0204 */
[----:B------:R2:W-:Y:S03]  /*15d0*/  STG.E.U16 desc[UR8][R10.64], R9 ;  /* 0x000000090a007986 */ /* 0x0005e6000c101508 */
[--C-:B-1----:R-:W-:Y:S01]  /*15e0*/  IMAD.WIDE R12, R23, 0x2, R4.reuse ;  /* 0x00000002170c7825 */ /* 0x102fe200078e0204 */
[----:B------:R2:W-:Y:S03]  /*15f0*/  STG.E.U16 desc[UR8][R18.64], R9 ;  /* 0x0000000912007986 */ /* 0x0005e6000c101508 */
[----:B------:R-:W-:Y:S01]  /*1600*/  IMAD.WIDE R20, R25, 0x2, R4 ;  /* 0x0000000219147825 */ /* 0x000fe200078e0204 */
[----:B------:R2:W-:Y:S04]  /*1610*/  STG.E.U16 desc[UR8][R12.64], R9 ;  /* 0x000000090c007986 */ /* 0x0005e8000c101508 */
[----:B------:R2:W-:Y:S01]  /*1620*/  STG.E.U16 desc[UR8][R20.64], R9 ;  /* 0x0000000914007986 */ /* 0x0005e2000c101508 */
[----:B------:R-:W-:Y:S05]  /*1630*/  @P0 BRA `(.L_x_14) ;  /* 0xfffffffc006c0947 */ /* 0x000fea000383ffff */
.L_x_13:
[----:B------:R-:W-:Y:S05]  /*1640*/  @!P1 EXIT ;  /* 0x000000000000994d */ /* 0x000fea0003800000 */
[----:B------:R-:W-:Y:S02]  /*1650*/  ISETP.GE.U32.AND P0, PT, R22, 0x4, PT ;  /* 0x000000041600780c */ /* 0x000fe40003f06070 */
[----:B--2---:R-:W-:-:S04]  /*1660*/  LOP3.LUT R14, R2, 0x3, RZ, 0xc0, !PT ;  /* 0x00000003020e7812 */ /* 0x004fc800078ec0ff */
[----:B------:R-:W-:-:S07]  /*1670*/  ISETP.NE.AND P1, PT, R14, RZ, PT ;  /* 0x000000ff0e00720c */ /* 0x000fce0003f25270 */
        /* <DEDUP_REMOVED lines=8> */
[C---:B------:R-:W-:Y:S02]  /*1700*/  VIADD R13, R9.reuse, UR4 ;  /* 0x00000004090d7c36 */ /* 0x040fe40008000000 */
[----:B------:R-:W-:Y:S01]  /*1710*/  IMAD R11, R9, UR5, R0 ;  /* 0x00000005090b7c24 */ /* 0x000fe2000f8e0200 */
[----:B------:R-:W-:Y:S01]  /*1720*/  PRMT R9, R6, 0x7610, R9 ;  /* 0x0000761006097816 */ /* 0x000fe20000000009 */
[----:B-1----:R-:W-:Y:S01]  /*1730*/  IMAD.WIDE R6, R7, 0x2, R4 ;  /* 0x0000000207067825 */ /* 0x002fe200078e0204 */
[----:B------:R-:W-:-:S03]  /*1740*/  IADD3 R15, PT, PT, R13, UR4, RZ ;  /* 0x000000040d0f7c10 */ /* 0x000fc6000fffe0ff */
[--C-:B------:R-:W-:Y:S01]  /*1750*/  IMAD R13, R13, UR5, R0.reuse ;  /* 0x000000050d0d7c24 */ /* 0x100fe2000f8e0200 */
[----:B------:R0:W-:Y:S01]  /*1760*/  STG.E.U16 desc[UR8][R6.64], R9 ;  /* 0x0000000906007986 */ /* 0x0001e2000c101508 */
[----:B------:R-:W-:Y:S02]  /*1770*/  IMAD R15, R15, UR5, R0 ;  /* 0x000000050f0f7c24 */ /* 0x000fe4000f8e0200 */
[----:B------:R-:W-:-:S04]  /*1780*/  IMAD.WIDE R10, R11, 0x2, R4 ;  /* 0x000000020b0a7825 */ /* 0x000fc800078e0204 */
[--C-:B------:R-:W-:Y:S01]  /*1790*/  IMAD.WIDE R12, R13, 0x2, R4.reuse ;  /* 0x000000020d0c7825 */ /* 0x100fe200078e0204 */
[----:B------:R0:W-:Y:S03]  /*17a0*/  STG.E.U16 desc[UR8][R10.64], R9 ;  /* 0x000000090a007986 */ /* 0x0001e6000c101508 */
[----:B------:R-:W-:Y:S01]  /*17b0*/  IMAD.WIDE R4, R15, 0x2, R4 ;  /* 0x000000020f047825 */ /* 0x000fe200078e0204 */
[----:B------:R0:W-:Y:S04]  /*17c0*/  STG.E.U16 desc[UR8][R12.64], R9 ;  /* 0x000000090c007986 */ /* 0x0001e8000c101508 */
[----:B------:R0:W-:Y:S02]  /*17d0*/  STG.E.U16 desc[UR8][R4.64], R9 ;  /* 0x0000000904007986 */ /* 0x0001e4000c101508 */
.L_x_15:
[----:B------:R-:W-:Y:S05]  /*17e0*/  @!P1 EXIT ;  /* 0x000000000000994d */ /* 0x000fea0003800000 */
[----:B------:R-:W-:Y:S02]  /*17f0*/  ISETP.NE.AND P0, PT, R14, 0x1, PT ;  /* 0x000000010e00780c */ /* 0x000fe40003f05270 */
[----:B------:R-:W-:-:S04]  /*1800*/  LOP3.LUT R2, R2, 0x1, RZ, 0xc0, !PT ;  /* 0x0000000102027812 */ /* 0x000fc800078ec0ff */
[----:B------:R-:W-:-:S07]  /*1810*/  ISETP.NE.U32.AND P1, PT, R2, 0x1, PT ;  /* 0x000000010200780c */ /* 0x000fce0003f25070 */
[----:B------:R-:W-:Y:S06]  /*1820*/  @!P0 BRA `(.L_x_16) ;  /* 0x0000000000308947 */ /* 0x000fec0003800000 */
[----:B------:R-:W1:Y:S01]  /*1830*/  LDCU.64 UR4, c[0x0][0x3a8] ;  /* 0x00007500ff0477ac */ /* 0x000e620008000a00 */
[----:B0-----:R-:W0:Y:S01]  /*1840*/  LDC.64 R4, c[0x0][0x388] ;  /* 0x0000e200ff047b82 */ /* 0x001e220000000a00 */
[----:B------:R-:W-:Y:S01]  /*1850*/  MOV R2, 0xfc00 ;  /* 0x0000fc0000027802 */ /* 0x000fe20000000f00 */
[C---:B-1----:R-:W-:Y:S02]  /*1860*/  IMAD R7, R8.reuse, UR4, R3 ;  /* 0x0000000408077c24 */ /* 0x042fe4000f8e0203 */
[----:B------:R-:W-:Y:S02]  /*1870*/  VIADD R8, R8, 0x2 ;  /* 0x0000000208087836 */ /* 0x000fe40000000000 */
[C---:B------:R-:W-:Y:S02]  /*1880*/  VIADD R9, R7.reuse, UR4 ;  /* 0x0000000407097c36 */ /* 0x040fe40008000000 */
[--C-:B------:R-:W-:Y:S02]  /*1890*/  IMAD R7, R7, UR5, R0.reuse ;  /* 0x0000000507077c24 */ /* 0x100fe4000f8e0200 */
[----:B------:R-:W-:-:S02]  /*18a0*/  IMAD R9, R9, UR5, R0 ;  /* 0x0000000509097c24 */ /* 0x000fc4000f8e0200 */
[----:B0-----:R-:W-:-:S04]  /*18b0*/  IMAD.WIDE R6, R7, 0x2, R4 ;  /* 0x0000000207067825 */ /* 0x001fc800078e0204 */
[----:B------:R-:W-:Y:S01]  /*18c0*/  IMAD.WIDE R4, R9, 0x2, R4 ;  /* 0x0000000209047825 */ /* 0x000fe200078e0204 */
[----:B------:R1:W-:Y:S04]  /*18d0*/  STG.E.U16 desc[UR8][R6.64], R2 ;  /* 0x0000000206007986 */ /* 0x0003e8000c101508 */
[----:B------:R1:W-:Y:S02]  /*18e0*/  STG.E.U16 desc[UR8][R4.64], R2 ;  /* 0x0000000204007986 */ /* 0x0003e4000c101508 */
.L_x_16:
[----:B------:R-:W-:Y:S05]  /*18f0*/  @P1 EXIT ;  /* 0x000000000000194d */ /* 0x000fea0003800000 */
[----:B------:R-:W2:Y:S01]  /*1900*/  LDCU.64 UR4, c[0x0][0x3a8] ;  /* 0x00007500ff0477ac */ /* 0x000ea20008000a00 */
[----:B01----:R-:W0:Y:S01]  /*1910*/  LDC.64 R4, c[0x0][0x388] ;  /* 0x0000e200ff047b82 */ /* 0x003e220000000a00 */
[----:B------:R-:W-:Y:S02]  /*1920*/  IMAD.MOV.U32 R2, RZ, RZ, 0xfc00 ;  /* 0x0000fc00ff027424 */ /* 0x000fe400078e00ff */
[----:B--2---:R-:W-:-:S04]  /*1930*/  IMAD R3, R8, UR4, R3 ;  /* 0x0000000408037c24 */ /* 0x004fc8000f8e0203 */
[--C-:B------:R-:W-:Y:S01]  /*1940*/  IMAD R3, R3, UR5, R0.reuse ;  /* 0x0000000503037c24 */ /* 0x100fe2000f8e0200 */
[----:B------:R-:W-:-:S03]  /*1950*/  PRMT R0, R2, 0x7610, R0 ;  /* 0x0000761002007816 */ /* 0x000fc60000000000 */
[----:B0-----:R-:W-:-:S05]  /*1960*/  IMAD.WIDE R2, R3, 0x2, R4 ;  /* 0x0000000203027825 */ /* 0x001fca00078e0204 */
[----:B------:R-:W-:Y:S01]  /*1970*/  STG.E.U16 desc[UR8][R2.64], R0 ;  /* 0x0000000002007986 */ /* 0x000fe2000c101508 */
[----:B------:R-:W-:Y:S05]  /*1980*/  EXIT ;  /* 0x000000000000794d */ /* 0x000fea0003800000 */
.L_x_17:
[----:B------:R-:W-:-:S00]  /*1990*/  BRA `(.L_x_17) ;  /* 0xfffffffc00fc7947 */ /* 0x000fc0000383ffff */
[----:B------:R-:W-:-:S00]  /*19a0*/  NOP ;  /* 0x0000000000007918 */ /* 0x000fc00000000000 */
        /* <DEDUP_REMOVED lines=13> */
.L_x_85:


//--------------------- .text.updateOutput_kernel --------------------------
	.section	.text.updateOutput_kernel,"ax",@progbits
	.align	128
        .global         updateOutput_kernel
        .type           updateOutput_kernel,@function
        .size           updateOutput_kernel,(.L_x_86 - updateOutput_kernel)
        .other          updateOutput_kernel,@"STO_CUDA_ENTRY STV_DEFAULT"
updateOutput_kernel:
.text.updateOutput_kernel:
[----:B------:R-:W-:Y:S01]  /*0000*/  LDC R1, c[0x0][0x37c] ;  /* 0x0000df00ff017b82 */ /* 0x000fe20000000800 */
[----:B------:R-:W0:Y:S07]  /*0010*/  S2R R0, SR_TID.X ;  /* 0x0000000000007919 */ /* 0x000e2e0000002100 */
[----:B------:R-:W0:Y:S01]  /*0020*/  S2UR UR4, SR_CTAID.X ;  /* 0x00000000000479c3 */ /* 0x000e220000002500 */
[----:B------:R-:W1:Y:S07]  /*0030*/  LDCU UR5, c[0x0][0x3a0] ;  /* 0x00007400ff0577ac */ /* 0x000e6e0008000800 */
[----:B------:R-:W0:Y:S08]  /*0040*/  LDC R7, c[0x0][0x360] ;  /* 0x0000d800ff077b82 */ /* 0x000e300000000800 */
[----:B------:R-:W1:Y:S01]  /*0050*/  LDC R8, c[0x0][0x39c] ;  /* 0x0000e700ff087b82 */ /* 0x000e620000000800 */
[----:B0-----:R-:W-:-:S02]  /*0060*/  IMAD R7, R7, UR4, R0 ;  /* 0x0000000407077c24 */ /* 0x001fc4000f8e0200 */
[----:B-1----:R-:W-:-:S05]  /*0070*/  IMAD R0, R8, UR5, RZ ;  /* 0x0000000508007c24 */ /* 0x002fca000f8e02ff */
[----:B------:R-:W-:-:S13]  /*0080*/  ISETP.GE.AND P0, PT, R7, R0, PT ;  /* 0x000000000700720c */ /* 0x000fda0003f06270 */
[----:B------:R-:W-:Y:S05]  /*0090*/  @P0 EXIT ;  /* 0x000000000000094d */ /* 0x000fea0003800000 */
[----:B------:R-:W-:Y:S01]  /*00a0*/  IABS R5, R8 ;  /* 0x0000000800057213 */ /* 0x000fe20000000000 */
[----:B------:R-:W0:Y:S03]  /*00b0*/  LDCU.64 UR6, c[0x0][0x358] ;  /* 0x00006b00ff0677ac */ /* 0x000e260008000a00 */
[----:B------:R-:W1:Y:S01]  /*00c0*/  I2F.RP R0, R5 ;  /* 0x0000000500007306 */ /* 0x000e620000209400 */
[----:B------:R-:W2:Y:S01]  /*00d0*/  LDCU.U8 UR4, c[0x0][0x3a4] ;  /* 0x00007480ff0477ac */ /* 0x000ea20008000000 */
[----:B------:R-:W3:Y:S06]  /*00e0*/  LDCU UR5, c[0x0][0x398] ;  /* 0x00007300ff0577ac */ /* 0x000eec0008000800 */
[----:B-1----:R-:W1:Y:S02]  /*00f0*/  MUFU.RCP R0, R0 ;  /* 0x0000000000007308 */ /* 0x002e640000001000 */
[----:B-1----:R-:W-:-:S06]  /*0100*/  VIADD R2, R0, 0xffffffe ;  /* 0x0ffffffe00027836 */ /* 0x002fcc0000000000 */
[----:B------:R1:W4:Y:S02]  /*0110*/  F2I.FTZ.U32.TRUNC.NTZ R3, R2 ;  /* 0x0000000200037305 */ /* 0x000324000021f000 */
[----:B-1----:R-:W-:Y:S02]  /*0120*/  HFMA2 R2, -RZ, RZ, 0, 0 ;  /* 0x00000000ff027431 */ /* 0x002fe400000001ff */
[----:B----4-:R-:W-:-:S04]  /*0130*/  IMAD.MOV R4, RZ, RZ, -R3 ;  /* 0x000000ffff047224 */ /* 0x010fc800078e0a03 */
[----:B------:R-:W-:Y:S01]  /*0140*/  IMAD R9, R4, R5, RZ ;  /* 0x0000000504097224 */ /* 0x000fe200078e02ff */
[----:B------:R-:W-:-:S03]  /*0150*/  IABS R4, R7 ;  /* 0x0000000700047213 */ /* 0x000fc60000000000 */
[----:B------:R-:W-:-:S06]  /*0160*/  IMAD.HI.U32 R3, R3, R9, R2 ;  /* 0x0000000903037227 */ /* 0x000fcc00078e0002 */
[----:B------:R-:W-:Y:S02]  /*0170*/  IMAD.HI.U32 R6, R3, R4, RZ ;  /* 0x0000000403067227 */ /* 0x000fe400078e00ff */
[----:B------:R-:W1:Y:S02]  /*0180*/  LDC.64 R2, c[0x0][0x390] ;  /* 0x0000e400ff027b82 */ /* 0x000e640000000a00 */
[----:B------:R-:W-:-:S04]  /*0190*/  IMAD.MOV R0, RZ, RZ, -R6 ;  /* 0x000000ffff007224 */ /* 0x000fc800078e0a06 */
[----:B------:R-:W-:-:S05]  /*01a0*/  IMAD R0, R5, R0, R4 ;  /* 0x0000000005007224 */ /* 0x000fca00078e0204 */
[----:B------:R-:W-:-:S13]  /*01b0*/  ISETP.GT.U32.AND P2, PT, R5, R0, PT ;  /* 0x000000000500720c */ /* 0x000fda0003f44070 */
[-C--:B------:R-:W-:Y:S01]  /*01c0*/  @!P2 IADD3 R0, PT, PT, R0, -R5.reuse, RZ ;  /* 0x800000050000a210 */ /* 0x080fe20007ffe0ff */
[----:B------:R-:W-:Y:S01]  /*01d0*/  @!P2 VIADD R6, R6, 0x1 ;  /* 0x000000010606a836 */ /* 0x000fe20000000000 */
[----:B------:R-:W-:Y:S02]  /*01e0*/  ISETP.NE.AND P2, PT, R8, RZ, PT ;  /* 0x000000ff0800720c */ /* 0x000fe40003f45270 */
[----:B------:R-:W-:Y:S02]  /*01f0*/  ISETP.GE.U32.AND P0, PT, R0, R5, PT ;  /* 0x000000050000720c */ /* 0x000fe40003f06070 */
[----:B------:R-:W-:Y:S01]  /*0200*/  LOP3.LUT R0, R7, R8, RZ, 0x3c, !PT ;  /* 0x0000000807007212 */ /* 0x000fe200078e3cff */
[----:B------:R-:W4:Y:S03]  /*0210*/  LDC.64 R4, c[0x0][0x380] ;  /* 0x0000e000ff047b82 */ /* 0x000f260000000a00 */
[----:B------:R-:W-:-:S07]  /*0220*/  ISETP.GE.AND P1, PT, R0, RZ, PT ;  /* 0x000000ff0000720c */ /* 0x000fce0003f26270 */
[----:B------:R-:W-:-:S05]  /*0230*/  @P0 IADD3 R6, PT, PT, R6, 0x1, RZ ;  /* 0x0000000106060810 */ /* 0x000fca0007ffe0ff */
[----:B------:R-:W-:-:S05]  /*0240*/  IMAD.MOV.U32 R11, RZ, RZ, R6 ;  /* 0x000000ffff0b7224 */ /* 0x000fca00078e0006 */
[----:B------:R-:W-:Y:S02]  /*0250*/  @!P1 IADD3 R11, PT, PT, -R11, RZ, RZ ;  /* 0x000000ff0b0b9210 */ /* 0x000fe40007ffe1ff */
[----:B------:R-:W-:Y:S01]  /*0260*/  @!P2 LOP3.LUT R11, RZ, R8, RZ, 0x33, !PT ;  /* 0x00000008ff0ba212 */ /* 0x000fe200078e33ff */
[----:B----4-:R-:W-:-:S03]  /*0270*/  IMAD.WIDE R4, R7, 0x2, R4 ;  /* 0x0000000207047825 */ /* 0x010fc600078e0204 */
[----:B------:R-:W-:-:S05]  /*0280*/  IADD3 R9, PT, PT, -R11, RZ, RZ ;  /* 0x000000ff0b097210 */ /* 0x000fca0007ffe1ff */
[----:B------:R-:W-:Y:S01]  /*0290*/  IMAD R9, R8, R9, R7 ;  /* 0x0000000908097224 */ /* 0x000fe200078e0207 */
[----:B--2---:R-:W-:Y:S01]  /*02a0*/  UPRMT UR4, UR4, 0x8880, URZ ;  /* 0x0000888004047896 */ /* 0x004fe200080000ff */
[----:B------:R-:W2:Y:S02]  /*02b0*/  LDC.64 R6, c[0x0][0x388] ;  /* 0x0000e200ff067b82 */ /* 0x000ea40000000a00 */
[----:B-1----:R-:W-:Y:S02]  /*02c0*/  IMAD.WIDE R2, R9, 0x4, R2 ;  /* 0x0000000409027825 */ /* 0x002fe400078e0202 */
[----:B0-----:R-:W4:Y:S04]  /*02d0*/  LDG.E.U16.CONSTANT R9, desc[UR6][R4.64] ;  /* 0x0000000604097981 */ /* 0x001f28000c1e9500 */
[----:B------:R-:W3:Y:S01]  /*02e0*/  LDG.E.CONSTANT R2, desc[UR6][R2.64] ;  /* 0x0000000602027981 */ /* 0x000ee2000c1e9900 */
[----:B------:R-:W-:-:S13]  /*02f0*/  ISETP.NE.AND P0, PT, RZ, UR4, PT ;  /* 0x00000004ff007c0c */ /* 0x000fda000bf05270 */
[----:B----4-:R-:W-:Y:S01]  /*0300*/  @P0 HSETP2.GTU.AND P1, PT, R9.H0_H0, RZ.H0_H0, PT ;  /* 0x200000ff09000234 */ /* 0x010fe20003f2c800 */
[----:B---3--:R-:W-:-:S04]  /*0310*/  IMAD R11, R11, UR5, R2 ;  /* 0x000000050b0b7c24 */ /* 0x008fc8000f8e0202 */
[----:B------:R-:W-:Y:S01]  /*0320*/  @P0 SEL R9, R9, RZ, P1 ;  /* 0x000000ff09090207 */ /* 0x000fe20000800000 */
[----:B--2---:R-:W-:-:S05]  /*0330*/  IMAD.WIDE R4, R11, 0x2, R6 ;  /* 0x000000020b047825 */ /* 0x004fca00078e0206 */
[----:B------:R-:W-:Y:S01]  /*0340*/  STG.E.U16 desc[UR6][R4.64], R9 ;  /* 0x0000000904007986 */ /* 0x000fe2000c101506 */
[----:B------:R-:W-:Y:S05]  /*0350*/  EXIT ;  /* 0x000000000000794d */ /* 0x000fea0003800000 */
.L_x_18:
        /* <DEDUP_REMOVED lines=10> */
.L_x_86:


//--------------------- .text.genXMatrix_kernel   --------------------------
	.section	.text.genXMatrix_kernel,"ax",@progbits
	.align	128
        .global         genXMatrix_kernel
        .type           genXMatrix_kernel,@function
        .size           genXMatrix_kernel,(.L_x_87 - genXMatrix_kernel)
        .other          genXMatrix_kernel,@"STO_CUDA_ENTRY STV_DEFAULT"
genXMatrix_kernel:
.text.genXMatrix_kernel:
[----:B------:R-:W-:Y:S01]  /*0000*/  LDC R1, c[0x0][0x37c] ;  /* 0x0000df00ff017b82 */ /* 0x000fe20000000800 */
[----:B------:R-:W0:Y:S07]  /*0010*/  S2R R0, SR_TID.Y ;  /* 0x0000000000007919 */ /* 0x000e2e0000002200 */
        /* <DEDUP_REMOVED lines=8> */
[----:B------:R-:W2:Y:S01]  /*00a0*/  LDC R7, c[0x0][0x3a4] ;  /* 0x0000e900ff077b82 */ /* 0x000ea20000000800 */
[----:B------:R-:W3:Y:S01]  /*00b0*/  LDCU.64 UR6, c[0x0][0x398] ;  /* 0x00007300ff0677ac */ /* 0x000ee20008000a00 */
[----:B------:R-:W4:Y:S06]  /*00c0*/  S2R R12, SR_TID.X ;  /* 0x00000000000c7919 */ /* 0x000f2c0000002100 */
[----:B------:R-:W5:Y:S01]  /*00d0*/  LDC R10, c[0x0][0x3a0] ;  /* 0x0000e800ff0a7b82 */ /* 0x000f620000000800 */
[----:B0-----:R-:W-:-:S07]  /*00e0*/  IMAD.WIDE R4, R3, 0x4, R4 ;  /* 0x0000000403047825 */ /* 0x001fce00078e0204 */
[----:B------:R-:W0:Y:S01]  /*00f0*/  LDC R6, c[0x0][0x3a8] ;  /* 0x0000ea00ff067b82 */ /* 0x000e220000000800 */
[----:B-1----:R-:W4:Y:S01]  /*0100*/  LDG.E.CONSTANT R4, desc[UR14][R4.64] ;  /* 0x0000000e04047981 */ /* 0x002f22000c1e9900 */
[----:B---3--:R-:W-:Y:S01]  /*0110*/  UIADD3 UR4, UPT, UPT, UR6, -0x1, URZ ;  /* 0xffffffff06047890 */ /* 0x008fe2000fffe0ff */
[----:B--2---:R-:W-:Y:S01]  /*0120*/  IABS R11, R7 ;  /* 0x00000007000b7213 */ /* 0x004fe20000000000 */
[----:B------:R-:W-:Y:S02]  /*0130*/  UIADD3 UR5, UPT, UPT, UR7, -0x1, URZ ;  /* 0xffffffff07057890 */ /* 0x000fe4000fffe0ff */
[----:B------:R-:W-:Y:S01]  /*0140*/  ULEA.HI UR4, UR4, UR4, URZ, 0x1 ;  /* 0x0000000404047291 */ /* 0x000fe2000f8f08ff */
[----:B------:R-:W1:Y:S01]  /*0150*/  I2F.RP R0, R11 ;  /* 0x0000000b00007306 */ /* 0x000e620000209400 */
[----:B------:R-:W-:Y:S02]  /*0160*/  ULEA.HI UR5, UR5, UR5, URZ, 0x1 ;  /* 0x0000000505057291 */ /* 0x000fe4000f8f08ff */
[----:B------:R-:W-:-:S02]  /*0170*/  USHF.R.S32.HI UR4, URZ, 0x1, UR4 ;  /* 0x00000001ff047899 */ /* 0x000fc40008011404 */
[----:B------:R-:W-:-:S03]  /*0180*/  USHF.R.S32.HI UR5, URZ, 0x1, UR5 ;  /* 0x00000001ff057899 */ /* 0x000fc60008011405 */
[----:B-1----:R-:W1:Y:S02]  /*0190*/  MUFU.RCP R0, R0 ;  /* 0x0000000000007308 */ /* 0x002e640000001000 */
[----:B-1----:R-:W-:-:S06]  /*01a0*/  VIADD R8, R0, 0xffffffe ;  /* 0x0ffffffe00087836 */ /* 0x002fcc0000000000 */
[----:B------:R1:W2:Y:S02]  /*01b0*/  F2I.FTZ.U32.TRUNC.NTZ R9, R8 ;  /* 0x0000000800097305 */ /* 0x0002a4000021f000 */
[----:B-1----:R-:W-:Y:S02]  /*01c0*/  IMAD.MOV.U32 R8, RZ, RZ, RZ ;  /* 0x000000ffff087224 */ /* 0x002fe400078e00ff */
[----:B--2---:R-:W-:-:S04]  /*01d0*/  IMAD.MOV R2, RZ, RZ, -R9 ;  /* 0x000000ffff027224 */ /* 0x004fc800078e0a09 */
[----:B------:R-:W-:-:S04]  /*01e0*/  IMAD R13, R2, R11, RZ ;  /* 0x0000000b020d7224 */ /* 0x000fc800078e02ff */
[----:B------:R-:W-:Y:S02]  /*01f0*/  IMAD.HI.U32 R9, R9, R13, R8 ;  /* 0x0000000d09097227 */ /* 0x000fe400078e0008 */
[----:B------:R-:W1:Y:S01]  /*0200*/  S2R R8, SR_TID.Z ;  /* 0x0000000000087919 */ /* 0x000e620000002300 */
[----:B----4-:R-:W-:-:S05]  /*0210*/  IABS R2, R4 ;  /* 0x0000000400027213 */ /* 0x010fca0000000000 */
[----:B------:R-:W-:-:S04]  /*0220*/  IMAD.HI.U32 R9, R9, R2, RZ ;  /* 0x0000000209097227 */ /* 0x000fc800078e00ff */
[----:B------:R-:W-:-:S04]  /*0230*/  IMAD.MOV R0, RZ, RZ, -R9 ;  /* 0x000000ffff007224 */ /* 0x000fc800078e0a09 */
[----:B------:R-:W-:-:S05]  /*0240*/  IMAD R0, R11, R0, R2 ;  /* 0x000000000b007224 */ /* 0x000fca00078e0202 */
[----:B------:R-:W-:-:S13]  /*0250*/  ISETP.GT.U32.AND P1, PT, R11, R0, PT ;  /* 0x000000000b00720c */ /* 0x000fda0003f24070 */
[----:B------:R-:W-:Y:S02]  /*0260*/  @!P1 IMAD.IADD R0, R0, 0x1, -R11 ;  /* 0x0000000100009824 */ /* 0x000fe400078e0a0b */
[----:B------:R-:W-:Y:S01]  /*0270*/  @!P1 VIADD R9, R9, 0x1 ;  /* 0x0000000109099836 */ /* 0x000fe20000000000 */
[----:B------:R-:W-:Y:S02]  /*0280*/  ISETP.NE.AND P1, PT, R7, RZ, PT ;  /* 0x000000ff0700720c */ /* 0x000fe40003f25270 */
[----:B------:R-:W-:Y:S02]  /*0290*/  ISETP.GE.U32.AND P0, PT, R0, R11, PT ;  /* 0x0000000b0000720c */ /* 0x000fe40003f06070 */
[----:B------:R-:W-:-:S04]  /*02a0*/  LOP3.LUT R0, R4, R7, RZ, 0x3c, !PT ;  /* 0x0000000704007212 */ /* 0x000fc800078e3cff */
[----:B------:R-:W-:-:S07]  /*02b0*/  ISETP.GE.AND P2, PT, R0, RZ, PT ;  /* 0x000000ff0000720c */ /* 0x000fce0003f46270 */
[----:B------:R-:W-:Y:S01]  /*02c0*/  @P0 VIADD R9, R9, 0x1 ;  /* 0x0000000109090836 */ /* 0x000fe20000000000 */
[----:B-----5:R-:W-:-:S03]  /*02d0*/  ISETP.GE.AND P0, PT, R10, 0x1, PT ;  /* 0x000000010a00780c */ /* 0x020fc60003f06270 */
[----:B------:R-:W-:-:S04]  /*02e0*/  IMAD.MOV.U32 R13, RZ, RZ, R9 ;  /* 0x000000ffff0d7224 */ /* 0x000fc800078e0009 */
[----:B------:R-:W-:Y:S01]  /*02f0*/  @!P2 IMAD.MOV R13, RZ, RZ, -R13 ;  /* 0x000000ffff0da224 */ /* 0x000fe200078e0a0d */
[----:B------:R-:W-:-:S05]  /*0300*/  @!P1 LOP3.LUT R13, RZ, R7, RZ, 0x33, !PT ;  /* 0x00000007ff0d9212 */ /* 0x000fca00078e33ff */
[----:B------:R-:W-:-:S04]  /*0310*/  IMAD.MOV R0, RZ, RZ, -R13 ;  /* 0x000000ffff007224 */ /* 0x000fc800078e0a0d */
[----:B------:R-:W-:Y:S01]  /*0320*/  IMAD R15, R7, R0, R4 ;  /* 0x00000000070f7224 */ /* 0x000fe200078e0204 */
[----:B-1----:R-:W-:-:S04]  /*0330*/  IADD3 R0, PT, PT, R13, -UR5, R8 ;  /* 0x800000050d007c10 */ /* 0x002fc8000fffe008 */
[----:B------:R-:W-:Y:S01]  /*0340*/  IADD3 R2, PT, PT, R15, -UR4, R12 ;  /* 0x800000040f027c10 */ /* 0x000fe2000fffe00c */
[----:B0-----:R-:W-:Y:S06]  /*0350*/  @!P0 EXIT ;  /* 0x000000000000894d */ /* 0x001fec0003800000 */
[----:B------:R-:W-:Y:S01]  /*0360*/  ISETP.GE.AND P1, PT, R0, R6, PT ;  /* 0x000000060000720c */ /* 0x000fe20003f26270 */
[----:B------:R-:W-:Y:S01]  /*0370*/  IMAD R3, R3, UR6, RZ ;  /* 0x0000000603037c24 */ /* 0x000fe2000f8e02ff */
[----:B------:R-:W-:Y:S01]  /*0380*/  ISETP.GE.AND P0, PT, R2, R7, PT ;  /* 0x000000070200720c */ /* 0x000fe20003f06270 */
[----:B------:R-:W-:Y:S01]  /*0390*/  IMAD R4, R8, UR6, RZ ;  /* 0x0000000608047c24 */ /* 0x000fe2000f8e02ff */
[----:B------:R-:W-:Y:S01]  /*03a0*/  ISETP.GT.AND P1, PT, R0, -0x1, !P1 ;  /* 0xffffffff0000780c */ /* 0x000fe20004f24270 */
[----:B------:R-:W-:Y:S01]  /*03b0*/  IMAD R3, R3, UR7, RZ ;  /* 0x0000000703037c24 */ /* 0x000fe2000f8e02ff */
[----:B------:R-:W-:Y:S01]  /*03c0*/  ISETP.GT.AND P0, PT, R2, -0x1, !P0 ;  /* 0xffffffff0200780c */ /* 0x000fe20004704270 */
[----:B------:R-:W-:Y:S01]  /*03d0*/  UIMAD UR6, UR6, UR7, URZ ;  /* 0x00000007060672a4 */ /* 0x000fe2000f8e02ff */
[----:B------:R-:W-:Y:S01]  /*03e0*/  SHF.R.S32.HI R9, RZ, 0x1f, R4 ;  /* 0x0000001fff097819 */ /* 0x000fe20000011404 */
[----:B------:R-:W-:Y:S01]  /*03f0*/  IMAD R5, R3, R10, RZ ;  /* 0x0000000a03057224 */ /* 0x000fe200078e02ff */
[----:B------:R-:W-:Y:S01]  /*0400*/  PLOP3.LUT P0, PT, P0, P1, PT, 0x80, 0x8 ;  /* 0x000000000008781c */ /* 0x000fe20000703070 */
[----:B------:R-:W-:Y:S01]  /*0410*/  IMAD.MOV.U32 R11, RZ, RZ, RZ ;  /* 0x000000ffff0b7224 */ /* 0x000fe200078e00ff */
[----:B------:R-:W-:-:S02]  /*0420*/  ISETP.GE.U32.AND P1, PT, R10, 0x8, PT ;  /* 0x000000080a00780c */ /* 0x000fc40003f26070 */
[----:B------:R-:W-:Y:S02]  /*0430*/  IADD3 R3, P2, P3, R5, R4, R12 ;  /* 0x0000000405037210 */ /* 0x000fe40007b5e00c */
[----:B------:R-:W-:-:S04]  /*0440*/  SHF.R.S32.HI R4, RZ, 0x1f, R5 ;  /* 0x0000001fff047819 */ /* 0x000fc80000011405 */
[----:B------:R-:W-:-:S05]  /*0450*/  IADD3.X R4, PT, PT, R4, R9, RZ, P2, P3 ;  /* 0x0000000904047210 */ /* 0x000fca00017e64ff */
[----:B------:R-:W-:Y:S05]  /*0460*/  @!P1 BRA `(.L_x_19) ;  /* 0x0000000800049947 */ /* 0x000fea0003800000 */
[----:B------:R-:W-:Y:S01]  /*0470*/  IADD3 R9, PT, PT, R8, -UR5, R13 ;  /* 0x8000000508097c10 */ /* 0x000fe2000fffe00d */
[----:B------:R-:W-:Y:S01]  /*0480*/  USHF.L.U32 UR7, UR6, 0x1, URZ ;  /* 0x0000000106077899 */ /* 0x000fe200080006ff */
[----:B------:R-:W-:Y:S01]  /*0490*/  IADD3 R12, PT, PT, R12, -UR4, R15 ;  /* 0x800000040c0c7c10 */ /* 0x000fe2000fffe00f */
[----:B------:R-:W-:Y:S01]  /*04a0*/  UIMAD UR8, UR6, 0x3, URZ ;  /* 0x00000003060878a4 */ /* 0x000fe2000f8e02ff */
[----:B------:R-:W-:Y:S01]  /*04b0*/  LOP3.LUT R5, R10, 0x7ffffff8, RZ, 0xc0, !PT ;  /* 0x7ffffff80a057812 */ /* 0x000fe200078ec0ff */
[C-C-:B------:R-:W-:Y:S01]  /*04c0*/  IMAD R10, R6.reuse, 0x7, R9.reuse ;  /* 0x00000007060a7824 */ /* 0x140fe200078e0209 */
[----:B------:R-:W-:Y:S01]  /*04d0*/  USHF.L.U32 UR9, UR6, 0x2, URZ ;  /* 0x0000000206097899 */ /* 0x000fe200080006ff */
[C-C-:B------:R-:W-:Y:S01]  /*04e0*/  IMAD R11, R6.reuse, 0x6, R9.reuse ;  /* 0x00000006060b7824 */ /* 0x140fe200078e0209 */
[----:B------:R-:W-:Y:S01]  /*04f0*/  UIMAD UR10, UR6, 0x5, URZ ;  /* 0x00000005060a78a4 */ /* 0x000fe2000f8e02ff */
[C-C-:B------:R-:W-:Y:S01]  /*0500*/  IMAD R13, R6.reuse, 0x5, R9.reuse ;  /* 0x00000005060d7824 */ /* 0x140fe200078e0209 */
[----:B------:R-:W-:Y:S01]  /*0510*/  UIMAD UR11, UR6, 0x6, URZ ;  /* 0x00000006060b78a4 */ /* 0x000fe2000f8e02ff */
[C-C-:B------:R-:W-:Y:S01]  /*0520*/  IMAD R18, R6.reuse, 0x4, R9.reuse ;  /* 0x0000000406127824 */ /* 0x140fe200078e0209 */
[----:B------:R-:W-:Y:S01]  /*0530*/  UIMAD UR12, UR6, 0x7, URZ ;  /* 0x00000007060c78a4 */ /* 0x000fe2000f8e02ff */
[C-C-:B------:R-:W-:Y:S01]  /*0540*/  IMAD R19, R6.reuse, 0x3, R9.reuse ;  /* 0x0000000306137824 */ /* 0x140fe200078e0209 */
[----:B------:R-:W0:Y:S01]  /*0550*/  LDCU.64 UR16, c[0x0][0x380] ;  /* 0x00007000ff1077ac */ /* 0x000e220008000a00 */
[----:B------:R-:W-:-:S02]  /*0560*/  IMAD R20, R6, 0x2, R9 ;  /* 0x0000000206147824 */ /* 0x000fc400078e0209 */
[----:B------:R-:W-:Y:S01]  /*0570*/  IMAD.IADD R14, R9, 0x1, R6 ;  /* 0x00000001090e7824 */ /* 0x000fe200078e0206 */
[----:B------:R-:W-:Y:S01]  /*0580*/  UMOV UR4, URZ ;  /* 0x000000ff00047c82 */ /* 0x000fe20008000000 */
[-CC-:B------:R-:W-:Y:S01]  /*0590*/  IMAD R9, R10, R7.reuse, R12.reuse ;  /* 0x000000070a097224 */ /* 0x180fe200078e020c */
[----:B------:R-:W-:Y:S01]  /*05a0*/  UMOV UR5, UR6 ;  /* 0x0000000600057c82 */ /* 0x000fe20008000000 */
[-CC-:B------:R-:W-:Y:S02]  /*05b0*/  IMAD R10, R11, R7.reuse, R12.reuse ;  /* 0x000000070b0a7224 */ /* 0x180fe400078e020c */
[----:B------:R-:W-:Y:S02]  /*05c0*/  IMAD R6, R7, R6, RZ ;  /* 0x0000000607067224 */ /* 0x000fe400078e02ff */
[-CC-:B------:R-:W-:Y:S02]  /*05d0*/  IMAD R8, R0, R7.reuse, R12.reuse ;  /* 0x0000000700087224 */ /* 0x180fe400078e020c */
[----:B------:R-:W-:-:S02]  /*05e0*/  IMAD R11, R13, R7, R12 ;  /* 0x000000070d0b7224 */ /* 0x000fc400078e020c */
[-CC-:B------:R-:W-:Y:S02]  /*05f0*/  IMAD R18, R18, R7.reuse, R12.reuse ;  /* 0x0000000712127224 */ /* 0x180fe400078e020c */
[-CC-:B------:R-:W-:Y:S02]  /*0600*/  IMAD R19, R19, R7.reuse, R12.reuse ;  /* 0x0000000713137224 */ /* 0x180fe400078e020c */
[-CC-:B------:R-:W-:Y:S02]  /*0610*/  IMAD R20, R20, R7.reuse, R12.reuse ;  /* 0x0000000714147224 */ /* 0x180fe400078e020c */
[----:B------:R-:W-:Y:S02]  /*0620*/  IMAD R7, R14, R7, R12 ;  /* 0x000000070e077224 */ /* 0x000fe400078e020c */
[----:B0-----:R-:W-:-:S07]  /*0630*/  IMAD.MOV R21, RZ, RZ, -R5 ;  /* 0x000000ffff157224 */ /* 0x001fce00078e0a05 */
.L_x_20:
[----:B0-----:R-:W0:Y:S08]  /*0640*/  @P0 LDC.64 R16, c[0x0][0x388] ;  /* 0x0000e200ff100b82 */ /* 0x001e300000000a00 */
[----:B------:R-:W1:Y:S08]  /*0650*/  @P0 LDC.64 R14, c[0x0][0x388] ;  /* 0x0000e200ff0e0b82 */ /* 0x000e700000000a00 */
[----:B------:R-:W2:Y:S01]  /*0660*/  @P0 LDC.64 R12, c[0x0][0x388] ;  /* 0x0000e200ff0c0b82 */ /* 0x000ea20000000a00 */
[----:B0-----:R-:W-:-:S06]  /*0670*/  @P0 IMAD.WIDE R16, R8, 0x2, R16 ;  /* 0x0000000208100825 */ /* 0x001fcc00078e0210 */
[----:B------:R-:W3:Y:S01]  /*0680*/  @P0 LDG.E.U16.CONSTANT R17, desc[UR14][R16.64] ;  /* 0x0000000e10110981 */ /* 0x000ee2000c1e9500 */
[----:B-1----:R-:W-:Y:S01]  /*0690*/  @P0 IMAD.WIDE R14, R7, 0x2, R14 ;  /* 0x00000002070e0825 */ /* 0x002fe200078e020e */
[----:B------:R-:W-:-:S03]  /*06a0*/  @!P0 PRMT R16, RZ, 0x7610, R16 ;  /* 0x00007610ff108816 */ /* 0x000fc60000000010 */
[----:B--2---:R-:W-:Y:S01]  /*06b0*/  @P0 IMAD.WIDE R12, R20, 0x2, R12 ;  /* 0x00000002140c0825 */ /* 0x004fe200078e020c */
[----:B------:R-:W-:Y:S02]  /*06c0*/  @!P0 PRMT R24, RZ, 0x7610, R24 ;  /* 0x00007610ff188816 */ /* 0x000fe40000000018 */
[----:B------:R0:W2:Y:S04]  /*06d0*/  @P0 LDG.E.U16.CONSTANT R16, desc[UR14][R14.64] ;  /* 0x0000000e0e100981 */ /* 0x0000a8000c1e9500 */
[----:B------:R1:W4:Y:S01]  /*06e0*/  @P0 LDG.E.U16.CONSTANT R24, desc[UR14][R12.64] ;  /* 0x0000000e0c180981 */ /* 0x000322000c1e9500 */
[----:B------:R-:W-:Y:S01]  /*06f0*/  IMAD.U32 R23, RZ, RZ, UR4 ;  /* 0x00000004ff177e24 */ /* 0x000fe2000f8e00ff */
[C---:B------:R-:W-:Y:S01]  /*0700*/  IADD3 R25, P1, PT, R3.reuse, UR4, RZ ;  /* 0x0000000403197c10 */ /* 0x040fe2000ff3e0ff */
[----:B------:R-:W-:Y:S01]  /*0710*/  IMAD.U32 R27, RZ, RZ, UR5 ;  /* 0x00000005ff1b7e24 */ /* 0x000fe2000f8e00ff */
[----:B------:R-:W-:-:S02]  /*0720*/  IADD3 R22, P2, PT, R3, UR5, RZ ;  /* 0x0000000503167c10 */ /* 0x000fc4000ff5e0ff */
[-C--:B------:R-:W-:Y:S02]  /*0730*/  LEA.HI.X.SX32 R26, R23, R4.reuse, 0x1, P1 ;  /* 0x00000004171a7211 */ /* 0x080fe400008f0eff */
[----:B0-----:R-:W-:Y:S02]  /*0740*/  LEA R14, P1, R25, UR16, 0x1 ;  /* 0x00000010190e7c11 */ /* 0x001fe4000f8208ff */
[----:B------:R-:W-:Y:S02]  /*0750*/  LEA.HI.X.SX32 R23, R27, R4, 0x1, P2 ;  /* 0x000000041b177211 */ /* 0x000fe400010f0eff */
[----:B------:R-:W-:Y:S01]  /*0760*/  LEA.HI.X R15, R25, UR17, R26, 0x1, P1 ;  /* 0x00000011190f7c11 */ /* 0x000fe200088f0c1a */
[----:B------:R-:W-:Y:S01]  /*0770*/  IMAD.U32 R25, RZ, RZ, UR7 ;  /* 0x00000007ff197e24 */ /* 0x000fe2000f8e00ff */
[C---:B-1----:R-:W-:Y:S01]  /*0780*/  LEA R12, P2, R22.reuse, UR16, 0x1 ;  /* 0x00000010160c7c11 */ /* 0x042fe2000f8408ff */
[----:B------:R-:W0:Y:S03]  /*0790*/  @P0 LDC.64 R26, c[0x0][0x388] ;  /* 0x0000e200ff1a0b82 */ /* 0x000e260000000a00 */
[----:B------:R-:W-:-:S02]  /*07a0*/  LEA.HI.X R13, R22, UR17, R23, 0x1, P2 ;  /* 0x00000011160d7c11 */ /* 0x000fc400090f0c17 */
[----:B------:R-:W-:-:S04]  /*07b0*/  IADD3 R23, P1, PT, R3, UR7, RZ ;  /* 0x0000000703177c10 */ /* 0x000fc8000ff3e0ff */
[----:B------:R-:W-:Y:S02]  /*07c0*/  LEA.HI.X.SX32 R28, R25, R4, 0x1, P1 ;  /* 0x00000004191c7211 */ /* 0x000fe400008f0eff */
[----:B------:R-:W-:-:S04]  /*07d0*/  LEA R22, P1, R23, UR16, 0x1 ;  /* 0x0000001017167c11 */ /* 0x000fc8000f8208ff */
[----:B------:R-:W-:Y:S01]  /*07e0*/  LEA.HI.X R23, R23, UR17, R28, 0x1, P1 ;  /* 0x0000001117177c11 */ /* 0x000fe200088f0c1c */
[----:B------:R-:W-:Y:S01]  /*07f0*/  IMAD.U32 R29, RZ, RZ, UR8 ;  /* 0x00000008ff1d7e24 */ /* 0x000fe2000f8e00ff */
[----:B------:R-:W-:Y:S01]  /*0800*/  IADD3 R28, P1, PT, R3, UR8, RZ ;  /* 0x00000008031c7c10 */ /* 0x000fe2000ff3e0ff */
[----:B0-----:R-:W-:Y:S01]  /*0810*/  @P0 IMAD.WIDE R26, R19, 0x2, R26 ;  /* 0x00000002131a0825 */ /* 0x001fe200078e021a */
[----:B------:R-:W-:Y:S02]  /*0820*/  @!P0 PRMT R25, RZ, 0x7610, R25 ;  /* 0x00007610ff198816 */ /* 0x000fe40000000019 */
[----:B------:R-:W-:-:S05]  /*0830*/  @!P0 PRMT R17, RZ, 0x7610, R17 ;  /* 0x00007610ff118816 */ /* 0x000fca0000000011 */
[----:B---3--:R0:W-:Y:S04]  /*0840*/  STG.E.U16 desc[UR14][R14.64], R17 ;  /* 0x000000110e007986 */ /* 0x0081e8000c10150e */
[----:B--2---:R1:W-:Y:S01]  /*0850*/  STG.E.U16 desc[UR14][R12.64], R16 ;  /* 0x000000100c007986 */ /* 0x0043e2000c10150e */
[----:B0-----:R-:W0:Y:S03]  /*0860*/  @P0 LDC.64 R14, c[0x0][0x388] ;  /* 0x0000e200ff0e0b82 */ /* 0x001e260000000a00 */
[----:B----4-:R2:W-:Y:S05]  /*0870*/  STG.E.U16 desc[UR14][R22.64], R24 ;  /* 0x0000001816007986 */ /* 0x0105ea000c10150e */
[----:B-1----:R-:W1:Y:S01]  /*0880*/  @P0 LDC.64 R16, c[0x0][0x388] ;  /* 0x0000e200ff100b82 */ /* 0x002e620000000a00 */
[----:B--2---:R-:W-:-:S02]  /*0890*/  @!P0 PRMT R22, RZ, 0x7610, R22 ;  /* 0x00007610ff168816 */ /* 0x004fc40000000016 */
[----:B------:R-:W-:-:S05]  /*08a0*/  @!P0 PRMT R24, RZ, 0x7610, R24 ;  /* 0x00007610ff188816 */ /* 0x000fca0000000018 */
[----:B------:R-:W2:Y:S01]  /*08b0*/  @P0 LDC.64 R12, c[0x0][0x388] ;  /* 0x0000e200ff0c0b82 */ /* 0x000ea20000000a00 */
[----:B0-----:R-:W-:Y:S01]  /*08c0*/  @P0 IMAD.WIDE R14, R18, 0x2, R14 ;  /* 0x00000002120e0825 */ /* 0x001fe200078e020e */
[----:B------:R-:W3:Y:S01]  /*08d0*/  @P0 LDG.E.U16.CONSTANT R24, desc[UR14][R26.64] ;  /* 0x0000000e1a180981 */ /* 0x000ee2000c1e9500 */
[----:B------:R-:W-:-:S03]  /*08e0*/  @!P0 PRMT R23, RZ, 0x7610, R23 ;  /* 0x00007610ff178816 */ /* 0x000fc60000000017 */
[----:B------:R0:W4:Y:S01]  /*08f0*/  @P0 LDG.E.U16.CONSTANT R22, desc[UR14][R14.64] ;  /* 0x0000000e0e160981 */ /* 0x000122000c1e9500 */
[----:B-1----:R-:W-:Y:S01]  /*0900*/  @P0 IMAD.WIDE R16, R11, 0x2, R16 ;  /* 0x000000020b100825 */ /* 0x002fe200078e0210 */
[----:B0-----:R-:W0:Y:S04]  /*0910*/  @P0 LDC.64 R14, c[0x0][0x388] ;  /* 0x0000e200ff0e0b82 */ /* 0x001e280000000a00 */
[----:B------:R1:W5:Y:S01]  /*0920*/  @P0 LDG.E.U16.CONSTANT R23, desc[UR14][R16.64] ;  /* 0x0000000e10170981 */ /* 0x000362000c1e9500 */
[----:B------:R-:W-:Y:S01]  /*0930*/  LEA.HI.X.SX32 R27, R29, R4, 0x1, P1 ;  /* 0x000000041d1b7211 */ /* 0x000fe200008f0eff */
[----:B------:R-:W-:Y:S02]  /*0940*/  IMAD.U32 R29, RZ, RZ, UR9 ;  /* 0x00000009ff1d7e24 */ /* 0x000fe4000f8e00ff */
[----:B--2---:R-:W-:Y:S01]  /*0950*/  @P0 IMAD.WIDE R12, R10, 0x2, R12 ;  /* 0x000000020a0c0825 */ /* 0x004fe200078e020c */
[----:B------:R-:W-:-:S04]  /*0960*/  IADD3 R26, P2, PT, R3, UR9, RZ ;  /* 0x00000009031a7c10 */ /* 0x000fc8000ff5e0ff */
[----:B------:R2:W5:Y:S01]  /*0970*/  @P0 LDG.E.U16.CONSTANT R25, desc[UR14][R12.64] ;  /* 0x0000000e0c190981 */ /* 0x000562000c1e9500 */
[----:B-1----:R-:W-:-:S04]  /*0980*/  LEA R16, P1, R28, UR16, 0x1 ;  /* 0x000000101c107c11 */ /* 0x002fc8000f8208ff */
[----:B------:R-:W-:Y:S02]  /*0990*/  LEA.HI.X R17, R28, UR17, R27, 0x1, P1 ;  /* 0x000000111c117c11 */ /* 0x000fe400088f0c1b */
[----:B------:R-:W-:Y:S02]  /*09a0*/  LEA.HI.X.SX32 R27, R29, R4, 0x1, P2 ;  /* 0x000000041d1b7211 */ /* 0x000fe400010f0eff */
[----:B--2---:R-:W-:-:S04]  /*09b0*/  LEA R12, P1, R26, UR16, 0x1 ;  /* 0x000000101a0c7c11 */ /* 0x004fc8000f8208ff */
[----:B------:R-:W-:Y:S01]  /*09c0*/  LEA.HI.X R13, R26, UR17, R27, 0x1, P1 ;  /* 0x000000111a0d7c11 */ /* 0x000fe200088f0c1b */
[----:B0-----:R-:W-:Y:S01]  /*09d0*/  @P0 IMAD.WIDE R14, R9, 0x2, R14 ;  /* 0x00000002090e0825 */ /* 0x001fe200078e020e */
[----:B------:R-:W-:-:S06]  /*09e0*/  @!P0 PRMT R26, RZ, 0x7610, R26 ;  /* 0x00007610ff1a8816 */ /* 0x000fcc000000001a */
[----:B------:R0:W2:Y:S01]  /*09f0*/  @P0 LDG.E.U16.CONSTANT R26, desc[UR14][R14.64] ;  /* 0x0000000e0e1a0981 */ /* 0x0000a2000c1e9500 */
[----:B------:R-:W-:Y:S01]  /*0a00*/  IMAD.U32 R28, RZ, RZ, UR10 ;  /* 0x0000000aff1c7e24 */ /* 0x000fe2000f8e00ff */
[C---:B------:R-:W-:Y:S02]  /*0a10*/  IADD3 R29, P1, PT, R3.reuse, UR10, RZ ;  /* 0x0000000a031d7c10 */ /* 0x040fe4000ff3e0ff */
[----:B------:R-:W-:Y:S02]  /*0a20*/  IADD3 R27, P2, PT, R3, UR11, RZ ;  /* 0x0000000b031b7c10 */ /* 0x000fe4000ff5e0ff */
[----:B0-----:R-:W-:Y:S01]  /*0a30*/  LEA.HI.X.SX32 R14, R28, R4, 0x1, P1 ;  /* 0x000000041c0e7211 */ /* 0x001fe200008f0eff */
[----:B------:R-:W-:Y:S02]  /*0a40*/  IMAD.U32 R15, RZ, RZ, UR11 ;  /* 0x0000000bff0f7e24 */ /* 0x000fe4000f8e00ff */
[----:B------:R-:W-:Y:S01]  /*0a50*/  VIADD R21, R21, 0x8 ;  /* 0x0000000815157836 */ /* 0x000fe20000000000 */
[----:B------:R-:W-:Y:S01]  /*0a60*/  IADD3 R28, P3, PT, R3, UR12, RZ ;  /* 0x0000000c031c7c10 */ /* 0x000fe2000ff7e0ff */
[----:B------:R-:W-:-:S02]  /*0a70*/  ULEA UR5, UR6, UR5, 0x3 ;  /* 0x0000000506057291 */ /* 0x000fc4000f8e18ff */
[----:B------:R-:W-:Y:S02]  /*0a80*/  ULEA UR7, UR6, UR7, 0x3 ;  /* 0x0000000706077291 */ /* 0x000fe4000f8e18ff */
[----:B------:R-:W-:Y:S02]  /*0a90*/  ULEA UR8, UR6, UR8, 0x3 ;  /* 0x0000000806087291 */ /* 0x000fe4000f8e18ff */
[----:B------:R-:W-:Y:S02]  /*0aa0*/  ULEA UR9, UR6, UR9, 0x3 ;  /* 0x0000000906097291 */ /* 0x000fe4000f8e18ff */
[----:B------:R-:W-:Y:S02]  /*0ab0*/  ULEA UR10, UR6, UR10, 0x3 ;  /* 0x0000000a060a7291 */ /* 0x000fe4000f8e18ff */
[----:B------:R-:W-:Y:S02]  /*0ac0*/  ULEA UR11, UR6, UR11, 0x3 ;  /* 0x0000000b060b7291 */ /* 0x000fe4000f8e18ff */
[----:B------:R-:W-:Y:S01]  /*0ad0*/  ULEA UR4, UR6, UR4, 0x3 ;  /* 0x0000000406047291 */ /* 0x000fe2000f8e18ff */
[----:B------:R-:W-:-:S02]  /*0ae0*/  IMAD R8, R6, 0x8, R8 ;  /* 0x0000000806087824 */ /* 0x000fc400078e0208 */
[C---:B------:R-:W-:Y:S02]  /*0af0*/  IMAD R7, R6.reuse, 0x8, R7 ;  /* 0x0000000806077824 */ /* 0x040fe400078e0207 */
[C---:B------:R-:W-:Y:S02]  /*0b00*/  IMAD R20, R6.reuse, 0x8, R20 ;  /* 0x0000000806147824 */ /* 0x040fe400078e0214 */
[C---:B------:R-:W-:Y:S02]  /*0b10*/  IMAD R19, R6.reuse, 0x8, R19 ;  /* 0x0000000806137824 */ /* 0x040fe400078e0213 */
[C---:B------:R-:W-:Y:S02]  /*0b20*/  IMAD R18, R6.reuse, 0x8, R18 ;  /* 0x0000000806127824 */ /* 0x040fe400078e0212 */
[C---:B------:R-:W-:Y:S02]  /*0b30*/  IMAD R11, R6.reuse, 0x8, R11 ;  /* 0x00000008060b7824 */ /* 0x040fe400078e020b */
[----:B------:R-:W-:-:S02]  /*0b40*/  IMAD R10, R6, 0x8, R10 ;  /* 0x00000008060a7824 */ /* 0x000fc400078e020a */
[----:B------:R-:W-:Y:S01]  /*0b50*/  IMAD R9, R6, 0x8, R9 ;  /* 0x0000000806097824 */ /* 0x000fe200078e0209 */
[----:B---3--:R0:W-:Y:S04]  /*0b60*/  STG.E.U16 desc[UR14][R16.64], R24 ;  /* 0x0000001810007986 */ /* 0x0081e8000c10150e */
[----:B----4-:R1:W-:Y:S01]  /*0b70*/  STG.E.U16 desc[UR14][R12.64], R22 ;  /* 0x000000160c007986 */ /* 0x0103e2000c10150e */
[----:B0-----:R-:W-:Y:S02]  /*0b80*/  LEA R16, P1, R29, UR16, 0x1 ;  /* 0x000000101d107c11 */ /* 0x001fe4000f8208ff */
[----:B------:R-:W-:Y:S02]  /*0b90*/  LEA.HI.X.SX32 R24, R15, R4, 0x1, P2 ;  /* 0x000000040f187211 */ /* 0x000fe400010f0eff */
[----:B------:R-:W-:-:S02]  /*0ba0*/  LEA.HI.X R17, R29, UR17, R14, 0x1, P1 ;  /* 0x000000111d117c11 */ /* 0x000fc400088f0c0e */
[----:B------:R-:W-:Y:S01]  /*0bb0*/  LEA R14, P1, R27, UR16, 0x1 ;  /* 0x000000101b0e7c11 */ /* 0x000fe2000f8208ff */
[----:B-1----:R-:W-:-:S03]  /*0bc0*/  IMAD.U32 R13, RZ, RZ, UR12 ;  /* 0x0000000cff0d7e24 */ /* 0x002fc6000f8e00ff */
[----:B------:R-:W-:Y:S02]  /*0bd0*/  LEA.HI.X R15, R27, UR17, R24, 0x1, P1 ;  /* 0x000000111b0f7c11 */ /* 0x000fe400088f0c18 */
[----:B------:R-:W-:Y:S02]  /*0be0*/  ISETP.NE.AND P1, PT, R21, RZ, PT ;  /* 0x000000ff1500720c */ /* 0x000fe40003f25270 */
[----:B------:R-:W-:Y:S02]  /*0bf0*/  LEA.HI.X.SX32 R29, R13, R4, 0x1, P3 ;  /* 0x000000040d1d7211 */ /* 0x000fe400018f0eff */
[C---:B------:R-:W-:Y:S01]  /*0c00*/  LEA R12, P2, R28.reuse, UR16, 0x1 ;  /* 0x000000101c0c7c11 */ /* 0x040fe2000f8408ff */
[----:B-----5:R0:W-:Y:S03]  /*0c10*/  STG.E.U16 desc[UR14][R16.64], R23 ;  /* 0x0000001710007986 */ /* 0x0201e6000c10150e */
[----:B------:R-:W-:Y:S01]  /*0c20*/  LEA.HI.X R13, R28, UR17, R29, 0x1, P2 ;  /* 0x000000111c0d7c11 */ /* 0x000fe200090f0c1d */
[----:B------:R0:W-:Y:S01]  /*0c30*/  STG.E.U16 desc[UR14][R14.64], R25 ;  /* 0x000000190e007986 */ /* 0x0001e2000c10150e */
[----:B------:R-:W-:-:S03]  /*0c40*/  ULEA UR12, UR6, UR12, 0x3 ;  /* 0x0000000c060c7291 */ /* 0x000fc6000f8e18ff */
[----:B--2---:R0:W-:Y:S01]  /*0c50*/  STG.E.U16 desc[UR14][R12.64], R26 ;  /* 0x0000001a0c007986 */ /* 0x0041e2000c10150e */
[----:B------:R-:W-:Y:S08]  /*0c60*/  @P1 BRA `(.L_x_20) ;  /* 0xfffffff800741947 */ /* 0x000ff0000383ffff */
[----:B------:R-:W-:-:S07]  /*0c70*/  IMAD.MOV.U32 R11, RZ, RZ, R5 ;  /* 0x000000ffff0b7224 */ /* 0x000fce00078e0005 */
.L_x_19:
[----:B------:R-:W1:Y:S02]  /*0c80*/  LDC R5, c[0x0][0x3a0] ;  /* 0x0000e800ff057b82 */ /* 0x000e640000000800 */
[----:B-1----:R-:W-:-:S13]  /*0c90*/  LOP3.LUT P1, R6, R5, 0x7, RZ, 0xc0, !PT ;  /* 0x0000000705067812 */ /* 0x002fda000782c0ff */
[----:B------:R-:W-:Y:S05]  /*0ca0*/  @!P1 EXIT ;  /* 0x000000000000994d */ /* 0x000fea0003800000 */
[----:B------:R-:W-:Y:S02]  /*0cb0*/  ISETP.GE.U32.AND P2, PT, R6, 0x4, PT ;  /* 0x000000040600780c */ /* 0x000fe40003f46070 */
[----:B0-----:R-:W-:-:S04]  /*0cc0*/  LOP3.LUT R16, R5, 0x3, RZ, 0xc0, !PT ;  /* 0x0000000305107812 */ /* 0x001fc800078ec0ff */
[----:B------:R-:W-:-:S07]  /*0cd0*/  ISETP.NE.AND P1, PT, R16, RZ, PT ;  /* 0x000000ff1000720c */ /* 0x000fce0003f25270 */
[----:B------:R-:W-:Y:S06]  /*0ce0*/  @!P2 BRA `(.L_x_21) ;  /* 0x0000000000f4a947 */ /* 0x000fec0003800000 */
[----:B------:R-:W0:Y:S01]  /*0cf0*/  @P0 LDC R25, c[0x0][0x3a8] ;  /* 0x0000ea00ff190b82 */ /* 0x000e220000000800 */
[----:B------:R-:W1:Y:S07]  /*0d00*/  LDCU.64 UR4, c[0x0][0x380] ;  /* 0x00007000ff0477ac */ /* 0x000e6e0008000a00 */
[----:B------:R-:W2:Y:S08]  /*0d10*/  @P0 LDC R10, c[0x0][0x3a4] ;  /* 0x0000e900ff0a0b82 */ /* 0x000eb00000000800 */
[----:B------:R-:W3:Y:S08]  /*0d20*/  @P0 LDC R18, c[0x0][0x3a8] ;  /* 0x0000ea00ff120b82 */ /* 0x000ef00000000800 */
[----:B------:R-:W4:Y:S01]  /*0d30*/  @P0 LDC R23, c[0x0][0x3a8] ;  /* 0x0000ea00ff170b82 */ /* 0x000f220000000800 */
[----:B0-----:R-:W-:-:S07]  /*0d40*/  @P0 IMAD R25, R11, R25, R0 ;  /* 0x000000190b190224 */ /* 0x001fce00078e0200 */
[----:B------:R-:W0:Y:S01]  /*0d50*/  @P0 LDC R21, c[0x0][0x3a8] ;  /* 0x0000ea00ff150b82 */ /* 0x000e220000000800 */
[----:B--2---:R-:W-:Y:S02]  /*0d60*/  @P0 IMAD R25, R25, R10, R2 ;  /* 0x0000000a19190224 */ /* 0x004fe400078e0202 */
[----:B------:R-:W-:-:S05]  /*0d70*/  @P0 VIADD R10, R11, 0x2 ;  /* 0x000000020b0a0836 */ /* 0x000fca0000000000 */
[----:B------:R-:W2:Y:S01]  /*0d80*/  @P0 LDC R20, c[0x0][0x3a4] ;  /* 0x0000e900ff140b82 */ /* 0x000ea20000000800 */
[C---:B---3--:R-:W-:Y:S02]  /*0d90*/  @P0 IMAD R27, R11.reuse, R18, R18 ;  /* 0x000000120b1b0224 */ /* 0x048fe400078e0212 */
[----:B------:R-:W-:Y:S02]  /*0da0*/  @P0 VIADD R18, R11, 0x3 ;  /* 0x000000030b120836 */ /* 0x000fe40000000000 */
[----:B------:R-:W-:-:S03]  /*0db0*/  @P0 IMAD.IADD R27, R0, 0x1, R27 ;  /* 0x00000001001b0824 */ /* 0x000fc600078e021b */
[----:B------:R-:W3:Y:S01]  /*0dc0*/  @P0 LDC R17, c[0x0][0x3a4] ;  /* 0x0000e900ff110b82 */ /* 0x000ee20000000800 */
[----:B----4-:R-:W-:Y:S01]  /*0dd0*/  @P0 IMAD R23, R10, R23, R0 ;  /* 0x000000170a170224 */ /* 0x010fe200078e0200 */
[----:B------:R-:W-:-:S06]  /*0de0*/  @!P0 PRMT R10, RZ, 0x7610, R10 ;  /* 0x00007610ff0a8816 */ /* 0x000fcc000000000a */
[----:B------:R-:W4:Y:S01]  /*0df0*/  @P0 LDC.64 R14, c[0x0][0x388] ;  /* 0x0000e200ff0e0b82 */ /* 0x000f220000000a00 */
[----:B0-----:R-:W-:-:S07]  /*0e00*/  @P0 IMAD R18, R18, R21, R0 ;  /* 0x0000001512120224 */ /* 0x001fce00078e0200 */
[----:B------:R-:W0:Y:S01]  /*0e10*/  @P0 LDC R19, c[0x0][0x3a4] ;  /* 0x0000e900ff130b82 */ /* 0x000e220000000800 */
[----:B--2---:R-:W-:-:S07]  /*0e20*/  @P0 IMAD R27, R27, R20, R2 ;  /* 0x000000141b1b0224 */ /* 0x004fce00078e0202 */
[----:B------:R-:W2:Y:S01]  /*0e30*/  @P0 LDC.64 R12, c[0x0][0x388] ;  /* 0x0000e200ff0c0b82 */ /* 0x000ea20000000a00 */
[----:B---3--:R-:W-:-:S07]  /*0e40*/  @P0 IMAD R23, R23, R17, R2 ;  /* 0x0000001117170224 */ /* 0x008fce00078e0202 */
[----:B------:R-:W3:Y:S01]  /*0e50*/  @P0 LDC.64 R6, c[0x0][0x388] ;  /* 0x0000e200ff060b82 */ /* 0x000ee20000000a00 */
[----:B----4-:R-:W-:-:S07]  /*0e60*/  @P0 IMAD.WIDE R14, R25, 0x2, R14 ;  /* 0x00000002190e0825 */ /* 0x010fce00078e020e */
[----:B------:R-:W4:Y:S01]  /*0e70*/  @P0 LDC.64 R8, c[0x0][0x388] ;  /* 0x0000e200ff080b82 */ /* 0x000f220000000a00 */
[----:B0-----:R-:W-:Y:S01]  /*0e80*/  @P0 IMAD R25, R18, R19, R2 ;  /* 0x0000001312190224 */ /* 0x001fe200078e0202 */
[----:B------:R-:W-:Y:S01]  /*0e90*/  @!P0 PRMT R17, RZ, 0x7610, R17 ;  /* 0x00007610ff118816 */ /* 0x000fe20000000011 */
[----:B------:R-:W5:Y:S01]  /*0ea0*/  @P0 LDG.E.U16.CONSTANT R10, desc[UR14][R14.64] ;  /* 0x0000000e0e0a0981 */ /* 0x000f62000c1e9500 */
[----:B------:R-:W-:Y:S01]  /*0eb0*/  @!P0 PRMT R21, RZ, 0x7610, R21 ;  /* 0x00007610ff158816 */ /* 0x000fe20000000015 */
[----:B--2---:R-:W-:-:S05]  /*0ec0*/  @P0 IMAD.WIDE R12, R27, 0x2, R12 ;  /* 0x000000021b0c0825 */ /* 0x004fca00078e020c */
[----:B------:R0:W2:Y:S01]  /*0ed0*/  @P0 LDG.E.U16.CONSTANT R17, desc[UR14][R12.64] ;  /* 0x0000000e0c110981 */ /* 0x0000a2000c1e9500 */
[----:B---3--:R-:W-:Y:S01]  /*0ee0*/  @P0 IMAD.WIDE R18, R23, 0x2, R6 ;  /* 0x0000000217120825 */ /* 0x008fe200078e0206 */
[----:B------:R-:W-:-:S04]  /*0ef0*/  @!P0 PRMT R23, RZ, 0x7610, R23 ;  /* 0x00007610ff178816 */ /* 0x000fc80000000017 */
[----:B------:R3:W2:Y:S01]  /*0f00*/  @P0 LDG.E.U16.CONSTANT R21, desc[UR14][R18.64] ;  /* 0x0000000e12150981 */ /* 0x0006a2000c1e9500 */
[----:B----4-:R-:W-:-:S05]  /*0f10*/  @P0 IMAD.WIDE R24, R25, 0x2, R8 ;  /* 0x0000000219180825 */ /* 0x010fca00078e0208 */
[----:B------:R-:W4:Y:S01]  /*0f20*/  @P0 LDG.E.U16.CONSTANT R23, desc[UR14][R24.64] ;  /* 0x0000000e18170981 */ /* 0x000f22000c1e9500 */
[----:B------:R-:W-:-:S04]  /*0f30*/  IMAD R8, R11, UR6, RZ ;  /* 0x000000060b087c24 */ /* 0x000fc8000f8e02ff */
[C---:B------:R-:W-:Y:S01]  /*0f40*/  VIADD R22, R8.reuse, UR6 ;  /* 0x0000000608167c36 */ /* 0x040fe20008000000 */
[----:B------:R-:W-:-:S03]  /*0f50*/  IADD3 R7, P2, PT, R8, R3, RZ ;  /* 0x0000000308077210 */ /* 0x000fc60007f5e0ff */
[C---:B------:R-:W-:Y:S01]  /*0f60*/  VIADD R20, R22.reuse, UR6 ;  /* 0x0000000616147c36 */ /* 0x040fe20008000000 */
[----:B------:R-:W-:-:S03]  /*0f70*/  IADD3 R9, P3, PT, R22, R3, RZ ;  /* 0x0000000316097210 */ /* 0x000fc60007f7e0ff */
[----:B0-----:R-:W-:Y:S01]  /*0f80*/  VIADD R13, R20, UR6 ;  /* 0x00000006140d7c36 */ /* 0x001fe20008000000 */
[-C--:B------:R-:W-:Y:S02]  /*0f90*/  LEA.HI.X.SX32 R8, R8, R4.reuse, 0x1, P2 ;  /* 0x0000000408087211 */ /* 0x080fe400010f0eff */
[----:B-1----:R-:W-:Y:S02]  /*0fa0*/  LEA R6, P2, R7, UR4, 0x1 ;  /* 0x0000000407067c11 */ /* 0x002fe4000f8408ff */
[-C--:B---3--:R-:W-:Y:S02]  /*0fb0*/  IADD3 R19, P4, PT, R20, R3.reuse, RZ ;  /* 0x0000000314137210 */ /* 0x088fe40007f9e0ff */
[----:B------:R-:W-:Y:S02]  /*0fc0*/  LEA.HI.X.SX32 R22, R22, R4, 0x1, P3 ;  /* 0x0000000416167211 */ /* 0x000fe400018f0eff */
[----:B------:R-:W-:Y:S02]  /*0fd0*/  IADD3 R15, P3, PT, R13, R3, RZ ;  /* 0x000000030d0f7210 */ /* 0x000fe40007f7e0ff */
[----:B------:R-:W-:-:S02]  /*0fe0*/  LEA.HI.X R7, R7, UR5, R8, 0x1, P2 ;  /* 0x0000000507077c11 */ /* 0x000fc400090f0c08 */
[----:B------:R-:W-:Y:S02]  /*0ff0*/  LEA R8, P2, R9, UR4, 0x1 ;  /* 0x0000000409087c11 */ /* 0x000fe4000f8408ff */
[-C--:B------:R-:W-:Y:S02]  /*1000*/  LEA.HI.X.SX32 R20, R20, R4.reuse, 0x1, P4 ;  /* 0x0000000414147211 */ /* 0x080fe400020f0eff */
[----:B------:R-:W-:Y:S02]  /*1010*/  LEA R12, P4, R19, UR4, 0x1 ;  /* 0x00000004130c7c11 */ /* 0x000fe4000f8808ff */
[----:B------:R-:W-:Y:S02]  /*1020*/  LEA.HI.X.SX32 R18, R13, R4, 0x1, P3 ;  /* 0x000000040d127211 */ /* 0x000fe400018f0eff */
[----:B------:R-:W-:Y:S02]  /*1030*/  LEA R14, P3, R15, UR4, 0x1 ;  /* 0x000000040f0e7c11 */ /* 0x000fe4000f8608ff */
[----:B------:R-:W-:-:S02]  /*1040*/  LEA.HI.X R9, R9, UR5, R22, 0x1, P2 ;  /* 0x0000000509097c11 */ /* 0x000fc400090f0c16 */
[----:B------:R-:W-:Y:S02]  /*1050*/  LEA.HI.X R13, R19, UR5, R20, 0x1, P4 ;  /* 0x00000005130d7c11 */ /* 0x000fe4000a0f0c14 */
[----:B------:R-:W-:Y:S01]  /*1060*/  LEA.HI.X R15, R15, UR5, R18, 0x1, P3 ;  /* 0x000000050f0f7c11 */ /* 0x000fe200098f0c12 */
[----:B------:R-:W-:Y:S01]  /*1070*/  VIADD R11, R11, 0x4 ;  /* 0x000000040b0b7836 */ /* 0x000fe20000000000 */
[----:B-----5:R0:W-:Y:S04]  /*1080*/  STG.E.U16 desc[UR14][R6.64], R10 ;  /* 0x0000000a06007986 */ /* 0x0201e8000c10150e */
[----:B--2---:R0:W-:Y:S04]  /*1090*/  STG.E.U16 desc[UR14][R8.64], R17 ;  /* 0x0000001108007986 */ /* 0x0041e8000c10150e */
[----:B------:R0:W-:Y:S04]  /*10a0*/  STG.E.U16 desc[UR14][R12.64], R21 ;  /* 0x000000150c007986 */ /* 0x0001e8000c10150e */
[----:B----4-:R0:W-:Y:S02]  /*10b0*/  STG.E.U16 desc[UR14][R14.64], R23 ;  /* 0x000000170e007986 */ /* 0x0101e4000c10150e */
.L_x_21:
[----:B------:R-:W-:Y:S05]  /*10c0*/  @!P1 EXIT ;  /* 0x000000000000994d */ /* 0x000fea0003800000 */
[----:B------:R-:W-:Y:S02]  /*10d0*/  ISETP.NE.AND P2, PT, R16, 0x1, PT ;  /* 0x000000011000780c */ /* 0x000fe40003f45270 */
[----:B------:R-:W-:-:S04]  /*10e0*/  LOP3.LUT R5, R5, 0x1, RZ, 0xc0, !PT ;  /* 0x0000000105057812 */ /* 0x000fc800078ec0ff */
[----:B------:R-:W-:-:S07]  /*10f0*/  ISETP.NE.U32.AND P1, PT, R5, 0x1, PT ;  /* 0x000000010500780c */ /* 0x000fce0003f25070 */
[----:B------:R-:W-:Y:S06]  /*1100*/  @!P2 BRA `(.L_x_22) ;  /* 0x00000000007ca947 */ /* 0x000fec0003800000 */
[----:B0-----:R-:W0:Y:S01]  /*1110*/  @P0 LDC R12, c[0x0][0x3a8] ;  /* 0x0000ea00ff0c0b82 */ /* 0x001e220000000800 */
[----:B------:R-:W-:Y:S01]  /*1120*/  @!P0 PRMT R17, RZ, 0x7610, R17 ;  /* 0x00007610ff118816 */ /* 0x000fe20000000011 */
[----:B------:R-:W1:Y:S06]  /*1130*/  LDCU.64 UR4, c[0x0][0x380] ;  /* 0x00007000ff0477ac */ /* 0x000e6c0008000a00 */
[----:B------:R-:W2:Y:S08]  /*1140*/  @P0 LDC R5, c[0x0][0x3a8] ;  /* 0x0000ea00ff050b82 */ /* 0x000eb00000000800 */
[----:B------:R-:W3:Y:S08]  /*1150*/  @P0 LDC R10, c[0x0][0x3a4] ;  /* 0x0000e900ff0a0b82 */ /* 0x000ef00000000800 */
[----:B------:R-:W4:Y:S01]  /*1160*/  @P0 LDC R14, c[0x0][0x3a4] ;  /* 0x0000e900ff0e0b82 */ /* 0x000f220000000800 */
[----:B0-----:R-:W-:-:S04]  /*1170*/  @P0 IMAD R13, R11, R12, R12 ;  /* 0x0000000c0b0d0224 */ /* 0x001fc800078e020c */
[----:B------:R-:W-:-:S03]  /*1180*/  @P0 IMAD.IADD R13, R0, 0x1, R13 ;  /* 0x00000001000d0824 */ /* 0x000fc600078e020d */
[----:B------:R-:W0:Y:S01]  /*1190*/  @P0 LDC.64 R8, c[0x0][0x388] ;  /* 0x0000e200ff080b82 */ /* 0x000e220000000a00 */
[----:B--2---:R-:W-:-:S07]  /*11a0*/  @P0 IMAD R5, R11, R5, R0 ;  /* 0x000000050b050224 */ /* 0x004fce00078e0200 */
[----:B------:R-:W2:Y:S01]  /*11b0*/  @P0 LDC.64 R6, c[0x0][0x388] ;  /* 0x0000e200ff060b82 */ /* 0x000ea20000000a00 */
[--C-:B---3--:R-:W-:Y:S02]  /*11c0*/  @P0 IMAD R5, R5, R10, R2.reuse ;  /* 0x0000000a05050224 */ /* 0x108fe400078e0202 */
[----:B----4-:R-:W-:Y:S02]  /*11d0*/  @P0 IMAD R15, R13, R14, R2 ;  /* 0x0000000e0d0f0224 */ /* 0x010fe400078e0202 */
[----:B0-----:R-:W-:Y:S01]  /*11e0*/  @P0 IMAD.WIDE R12, R5, 0x2, R8 ;  /* 0x00000002050c0825 */ /* 0x001fe200078e0208 */
[----:B------:R-:W-:-:S06]  /*11f0*/  @!P0 PRMT R5, RZ, 0x7610, R5 ;  /* 0x00007610ff058816 */ /* 0x000fcc0000000005 */
[----:B------:R-:W3:Y:S01]  /*1200*/  @P0 LDG.E.U16.CONSTANT R5, desc[UR14][R12.64] ;  /* 0x0000000e0c050981 */ /* 0x000ee2000c1e9500 */
[----:B--2---:R-:W-:-:S05]  /*1210*/  @P0 IMAD.WIDE R14, R15, 0x2, R6 ;  /* 0x000000020f0e0825 */ /* 0x004fca00078e0206 */
[----:B------:R-:W2:Y:S01]  /*1220*/  @P0 LDG.E.U16.CONSTANT R17, desc[UR14][R14.64] ;  /* 0x0000000e0e110981 */ /* 0x000ea2000c1e9500 */
[----:B------:R-:W-:-:S04]  /*1230*/  IMAD R19, R11, UR6, RZ ;  /* 0x000000060b137c24 */ /* 0x000fc8000f8e02ff */
[C---:B------:R-:W-:Y:S01]  /*1240*/  VIADD R7, R19.reuse, UR6 ;  /* 0x0000000613077c36 */ /* 0x040fe20008000000 */
[----:B------:R-:W-:-:S04]  /*1250*/  IADD3 R16, P2, PT, R19, R3, RZ ;  /* 0x0000000313107210 */ /* 0x000fc80007f5e0ff */
[----:B------:R-:W-:Y:S02]  /*1260*/  IADD3 R9, P3, PT, R7, R3, RZ ;  /* 0x0000000307097210 */ /* 0x000fe40007f7e0ff */
[-C--:B------:R-:W-:Y:S02]  /*1270*/  LEA.HI.X.SX32 R19, R19, R4.reuse, 0x1, P2 ;  /* 0x0000000413137211 */ /* 0x080fe400010f0eff */
[C---:B-1----:R-:W-:Y:S02]  /*1280*/  LEA R6, P2, R16.reuse, UR4, 0x1 ;  /* 0x0000000410067c11 */ /* 0x042fe4000f8408ff */
[----:B------:R-:W-:Y:S02]  /*1290*/  LEA.HI.X.SX32 R10, R7, R4, 0x1, P3 ;  /* 0x00000004070a7211 */ /* 0x000fe400018f0eff */
[----:B------:R-:W-:Y:S02]  /*12a0*/  LEA R8, P3, R9, UR4, 0x1 ;  /* 0x0000000409087c11 */ /* 0x000fe4000f8608ff */
[----:B------:R-:W-:-:S02]  /*12b0*/  LEA.HI.X R7, R16, UR5, R19, 0x1, P2 ;  /* 0x0000000510077c11 */ /* 0x000fc400090f0c13 */
[----:B------:R-:W-:Y:S01]  /*12c0*/  LEA.HI.X R9, R9, UR5, R10, 0x1, P3 ;  /* 0x0000000509097c11 */ /* 0x000fe200098f0c0a */
[----:B------:R-:W-:Y:S02]  /*12d0*/  VIADD R11, R11, 0x2 ;  /* 0x000000020b0b7836 */ /* 0x000fe40000000000 */
[----:B---3--:R1:W-:Y:S04]  /*12e0*/  STG.E.U16 desc[UR14][R6.64], R5 ;  /* 0x0000000506007986 */ /* 0x0083e8000c10150e */
[----:B--2---:R1:W-:Y:S02]  /*12f0*/  STG.E.U16 desc[UR14][R8.64], R17 ;  /* 0x0000001108007986 */ /* 0x0043e4000c10150e */
.L_x_22:
[----:B------:R-:W-:Y:S05]  /*1300*/  @P1 EXIT ;  /* 0x000000000000194d */ /* 0x000fea0003800000 */
[----:B-1----:R-:W1:Y:S01]  /*1310*/  @P0 LDC R5, c[0x0][0x3a8] ;  /* 0x0000ea00ff050b82 */ /* 0x002e620000000800 */
[----:B------:R-:W2:Y:S07]  /*1320*/  LDCU.64 UR4, c[0x0][0x380] ;  /* 0x00007000ff0477ac */ /* 0x000eae0008000a00 */
[----:B0-----:R-:W0:Y:S08]  /*1330*/  @P0 LDC R9, c[0x0][0x3a4] ;  /* 0x0000e900ff090b82 */ /* 0x001e300000000800 */
[----:B------:R-:W3:Y:S01]  /*1340*/  @P0 LDC.64 R6, c[0x0][0x388] ;  /* 0x0000e200ff060b82 */ /* 0x000ee20000000a00 */
[----:B-1----:R-:W-:-:S04]  /*1350*/  @P0 IMAD R5, R11, R5, R0 ;  /* 0x000000050b050224 */ /* 0x002fc800078e0200 */
[----:B0-----:R-:W-:Y:S01]  /*1360*/  @P0 IMAD R9, R5, R9, R2 ;  /* 0x0000000905090224 */ /* 0x001fe200078e0202 */
[----:B------:R-:W-:-:S03]  /*1370*/  @!P0 PRMT R5, RZ, 0x7610, R5 ;  /* 0x00007610ff058816 */ /* 0x000fc60000000005 */
[----:B---3--:R-:W-:-:S05]  /*1380*/  @P0 IMAD.WIDE R6, R9, 0x2, R6 ;  /* 0x0000000209060825 */ /* 0x008fca00078e0206 */
[----:B------:R-:W3:Y:S01]  /*1390*/  @P0 LDG.E.U16.CONSTANT R5, desc[UR14][R6.64] ;  /* 0x0000000e06050981 */ /* 0x000ee2000c1e9500 */
[----:B------:R-:W-:-:S05]  /*13a0*/  IMAD R11, R11, UR6, RZ ;  /* 0x000000060b0b7c24 */ /* 0x000fca000f8e02ff */
[----:B------:R-:W-:-:S04]  /*13b0*/  IADD3 R3, P0, PT, R11, R3, RZ ;  /* 0x000000030b037210 */ /* 0x000fc80007f1e0ff */
[----:B------:R-:W-:Y:S02]  /*13c0*/  LEA.HI.X.SX32 R4, R11, R4, 0x1, P0 ;  /* 0x000000040b047211 */ /* 0x000fe400000f0eff */
[----:B--2---:R-:W-:-:S04]  /*13d0*/  LEA R2, P0, R3, UR4, 0x1 ;  /* 0x0000000403027c11 */ /* 0x004fc8000f8008ff */
[----:B------:R-:W-:-:S05]  /*13e0*/  LEA.HI.X R3, R3, UR5, R4, 0x1, P0 ;  /* 0x0000000503037c11 */ /* 0x000fca00080f0c04 */
[----:B---3--:R-:W-:Y:S01]  /*13f0*/  STG.E.U16 desc[UR14][R2.64], R5 ;  /* 0x0000000502007986 */ /* 0x008fe2000c10150e */
[----:B------:R-:W-:Y:S05]  /*1400*/  EXIT ;  /* 0x000000000000794d */ /* 0x000fea0003800000 */
.L_x_23:
        /* <DEDUP_REMOVED lines=15> */
.L_x_87:


//--------------------- .text.changePropagation_kernel --------------------------
	.section	.text.changePropagation_kernel,"ax",@progbits
	.align	128
        .global         changePropagation_kernel
        .type           changePropagation_kernel,@function
        .size           changePropagation_kernel,(.L_x_88 - changePropagation_kernel)
        .other          changePropagation_kernel,@"STO_CUDA_ENTRY STV_DEFAULT"
changePropagation_kernel:
.text.changePropagation_kernel:
[----:B------:R-:W-:Y:S01]  /*0000*/  LDC R1, c[0x0][0x37c] ;  /* 0x0000df00ff017b82 */ /* 0x000fe20000000800 */
[----:B------:R-:W0:Y:S07]  /*0010*/  S2R R2, SR_TID.X ;  /* 0x0000000000027919 */ /* 0x000e2e0000002100 */
[----:B------:R-:W0:Y:S01]  /*0020*/  S2UR UR4, SR_CTAID.X ;  /* 0x00000000000479c3 */ /* 0x000e220000002500 */
[----:B------:R-:W1:Y:S07]  /*0030*/  LDCU.64 UR6, c[0x0][0x390] ;  /* 0x00007200ff0677ac */ /* 0x000e6e0008000a00 */
[----:B------:R-:W0:Y:S01]  /*0040*/  LDC R5, c[0x0][0x360] ;  /* 0x0000d800ff057b82 */ /* 0x000e220000000800 */
[----:B-1----:R-:W-:-:S02]  /*0050*/  IMAD.U32 R0, RZ, RZ, UR6 ;  /* 0x00000006ff007e24 */ /* 0x002fc4000f8e00ff */
[----:B0-----:R-:W-:Y:S02]  /*0060*/  IMAD R5, R5, UR4, R2 ;  /* 0x0000000405057c24 */ /* 0x001fe4000f8e0202 */
[----:B------:R-:W-:-:S05]  /*0070*/  IMAD R2, R0, UR7, RZ ;  /* 0x0000000700027c24 */ /* 0x000fca000f8e02ff */
[----:B------:R-:W-:-:S13]  /*0080*/  ISETP.GE.AND P0, PT, R5, R2, PT ;  /* 0x000000020500720c */ /* 0x000fda0003f06270 */
[----:B------:R-:W-:Y:S05]  /*0090*/  @P0 EXIT ;  /* 0x000000000000094d */ /* 0x000fea0003800000 */
[----:B------:R-:W-:Y:S01]  /*00a0*/  IABS R7, R0 ;  /* 0x0000000000077213 */ /* 0x000fe20000000000 */
[----:B------:R-:W0:Y:S01]  /*00b0*/  LDCU.64 UR6, c[0x0][0x398] ;  /* 0x00007300ff0677ac */ /* 0x000e220008000a00 */
[----:B------:R-:W-:Y:S02]  /*00c0*/  PRMT R11, RZ, 0x7610, R11 ;  /* 0x00007610ff0b7816 */ /* 0x000fe4000000000b */
[----:B------:R-:W1:Y:S01]  /*00d0*/  I2F.RP R4, R7 ;  /* 0x0000000700047306 */ /* 0x000e620000209400 */
[----:B------:R-:W2:Y:S07]  /*00e0*/  LDCU.64 UR10, c[0x0][0x358] ;  /* 0x00006b00ff0a77ac */ /* 0x000eae0008000a00 */
[----:B-1----:R-:W1:Y:S01]  /*00f0*/  MUFU.RCP R4, R4 ;  /* 0x0000000400047308 */ /* 0x002e620000001000 */
[----:B0-----:R-:W-:-:S04]  /*0100*/  ULOP3.LUT UR4, UR6, UR7, URZ, 0xfc, !UPT ;  /* 0x0000000706047292 */ /* 0x001fc8000f8efcff */
[----:B------:R-:W-:Y:S01]  /*0110*/  UISETP.GE.AND UP0, UPT, UR4, URZ, UPT ;  /* 0x000000ff0400728c */ /* 0x000fe2000bf06270 */
[----:B-1----:R-:W-:-:S04]  /*0120*/  VIADD R2, R4, 0xffffffe ;  /* 0x0ffffffe04027836 */ /* 0x002fc80000000000 */
[----:B------:R0:W1:Y:S02]  /*0130*/  F2I.FTZ.U32.TRUNC.NTZ R3, R2 ;  /* 0x0000000200037305 */ /* 0x000064000021f000 */
[----:B0-----:R-:W-:Y:S02]  /*0140*/  IMAD.MOV.U32 R2, RZ, RZ, RZ ;  /* 0x000000ffff027224 */ /* 0x001fe400078e00ff */
[----:B-1----:R-:W-:-:S04]  /*0150*/  IMAD.MOV R6, RZ, RZ, -R3 ;  /* 0x000000ffff067224 */ /* 0x002fc800078e0a03 */
[----:B------:R-:W-:Y:S01]  /*0160*/  IMAD R9, R6, R7, RZ ;  /* 0x0000000706097224 */ /* 0x000fe200078e02ff */
[----:B------:R-:W-:-:S03]  /*0170*/  IABS R6, R5 ;  /* 0x0000000500067213 */ /* 0x000fc60000000000 */
[----:B------:R-:W-:Y:S01]  /*0180*/  IMAD.HI.U32 R3, R3, R9, R2 ;  /* 0x0000000903037227 */ /* 0x000fe200078e0002 */
[----:B------:R-:W-:-:S04]  /*0190*/  LOP3.LUT R2, R5, R0, RZ, 0x3c, !PT ;  /* 0x0000000005027212 */ /* 0x000fc800078e3cff */
[----:B------:R-:W-:Y:S01]  /*01a0*/  ISETP.GE.AND P2, PT, R2, RZ, PT ;  /* 0x000000ff0200720c */ /* 0x000fe20003f46270 */
[----:B------:R-:W-:-:S04]  /*01b0*/  IMAD.HI.U32 R3, R3, R6, RZ ;  /* 0x0000000603037227 */ /* 0x000fc800078e00ff */
[----:B------:R-:W-:-:S04]  /*01c0*/  IMAD.MOV R4, RZ, RZ, -R3 ;  /* 0x000000ffff047224 */ /* 0x000fc800078e0a03 */
[----:B------:R-:W-:-:S05]  /*01d0*/  IMAD R4, R7, R4, R6 ;  /* 0x0000000407047224 */ /* 0x000fca00078e0206 */
[----:B------:R-:W-:-:S13]  /*01e0*/  ISETP.GT.U32.AND P1, PT, R7, R4, PT ;  /* 0x000000040700720c */ /* 0x000fda0003f24070 */
[----:B------:R-:W-:Y:S02]  /*01f0*/  @!P1 IMAD.IADD R4, R4, 0x1, -R7 ;  /* 0x0000000104049824 */ /* 0x000fe400078e0a07 */
[----:B------:R-:W-:Y:S01]  /*0200*/  @!P1 VIADD R3, R3, 0x1 ;  /* 0x0000000103039836 */ /* 0x000fe20000000000 */
[----:B------:R-:W-:Y:S02]  /*0210*/  ISETP.NE.AND P1, PT, R0, RZ, PT ;  /* 0x000000ff0000720c */ /* 0x000fe40003f25270 */
[----:B------:R-:W-:-:S13]  /*0220*/  ISETP.GE.U32.AND P0, PT, R4, R7, PT ;  /* 0x000000070400720c */ /* 0x000fda0003f06070 */
[----:B------:R-:W-:-:S04]  /*0230*/  @P0 VIADD R3, R3, 0x1 ;  /* 0x0000000103030836 */ /* 0x000fc80000000000 */
[----:B------:R-:W-:Y:S01]  /*0240*/  @!P2 IMAD.MOV R3, RZ, RZ, -R3 ;  /* 0x000000ffff03a224 */ /* 0x000fe200078e0a03 */
[----:B------:R-:W-:-:S05]  /*0250*/  @!P1 LOP3.LUT R3, RZ, R0, RZ, 0x33, !PT ;  /* 0x00000000ff039212 */ /* 0x000fca00078e33ff */
[----:B------:R-:W-:-:S04]  /*0260*/  IMAD.MOV R2, RZ, RZ, -R3 ;  /* 0x000000ffff027224 */ /* 0x000fc800078e0a03 */
[----:B------:R-:W-:Y:S01]  /*0270*/  IMAD R2, R0, R2, R5 ;  /* 0x0000000200027224 */ /* 0x000fe200078e0205 */
[----:B--2---:R-:W-:Y:S06]  /*0280*/  BRA.U !UP0, `(.L_x_24) ;  /* 0x0000000908687547 */ /* 0x004fec000b800000 */
[----:B------:R-:W-:Y:S02]  /*0290*/  UIADD3 UR8, UPT, UPT, -UR7, 0x1, URZ ;  /* 0x0000000107087890 */ /* 0x000fe4000fffe1ff */
[C---:B------:R-:W-:Y:S01]  /*02a0*/  VIADD R7, R2.reuse, -UR7 ;  /* 0x8000000702077c36 */ /* 0x040fe20008000000 */
[----:B------:R-:W-:Y:S01]  /*02b0*/  UIADD3 UR5, UPT, UPT, -UR7, URZ, URZ ;  /* 0x000000ff07057290 */ /* 0x000fe2000fffe1ff */
[C---:B------:R-:W-:Y:S01]  /*02c0*/  VIADD R8, R2.reuse, 0x1 ;  /* 0x0000000102087836 */ /* 0x040fe20000000000 */
[----:B------:R-:W-:Y:S01]  /*02d0*/  UIADD3 UR4, UPT, UPT, -UR7, 0x3, URZ ;  /* 0x0000000307047890 */ /* 0x000fe2000fffe1ff */
[C---:B------:R-:W-:Y:S01]  /*02e0*/  VIADD R9, R7.reuse, 0x2 ;  /* 0x0000000207097836 */ /* 0x040fe20000000000 */
[----:B------:R-:W-:Y:S01]  /*02f0*/  USHF.R.S32.HI UR7, URZ, 0x1f, UR5 ;  /* 0x0000001fff077899 */ /* 0x000fe20008011405 */
[----:B------:R-:W-:Y:S01]  /*0300*/  VIADD R5, R2, UR8 ;  /* 0x0000000802057c36 */ /* 0x000fe20008000000 */
[-C--:B------:R-:W-:Y:S02]  /*0310*/  ISETP.GE.AND P2, PT, R7, R0.reuse, PT ;  /* 0x000000000700720c */ /* 0x080fe40003f46270 */
[----:B------:R-:W-:-:S02]  /*0320*/  ISETP.GE.AND P3, PT, R9, R0, PT ;  /* 0x000000000900720c */ /* 0x000fc40003f66270 */
[----:B------:R-:W-:Y:S02]  /*0330*/  ISETP.GE.AND P4, PT, R5, R0, PT ;  /* 0x000000000500720c */ /* 0x000fe40003f86270 */
[----:B------:R-:W-:Y:S01]  /*0340*/  IADD3 R6, P0, PT, R2, UR5, RZ ;  /* 0x0000000502067c10 */ /* 0x000fe2000ff1e0ff */
[----:B------:R-:W-:Y:S01]  /*0350*/  UIADD3 UR5, UPT, UPT, -UR6, URZ, URZ ;  /* 0x000000ff06057290 */ /* 0x000fe2000fffe1ff */
[----:B------:R-:W-:Y:S02]  /*0360*/  ISETP.GT.AND P3, PT, R9, -0x1, !P3 ;  /* 0xffffffff0900780c */ /* 0x000fe40005f64270 */
[----:B------:R-:W-:Y:S02]  /*0370*/  ISETP.GT.AND P4, PT, R5, -0x1, !P4 ;  /* 0xffffffff0500780c */ /* 0x000fe40006784270 */
[----:B------:R-:W-:Y:S02]  /*0380*/  ISETP.GT.AND P2, PT, R7, -0x1, !P2 ;  /* 0xffffffff0700780c */ /* 0x000fe40005744270 */
[----:B------:R-:W-:-:S02]  /*0390*/  PRMT R11, RZ, 0x7610, R11 ;  /* 0x00007610ff0b7816 */ /* 0x000fc4000000000b */
[----:B------:R-:W-:-:S09]  /*03a0*/  LEA.HI.X.SX32 R9, R2, UR7, 0x1, P0 ;  /* 0x0000000702097c11 */ /* 0x000fd200080f0eff */
.L_x_55:
[----:B------:R-:W0:Y:S01]  /*03b0*/  LDCU.64 UR14, c[0x0][0x390] ;  /* 0x00007200ff0e77ac */ /* 0x000e220008000a00 */
[----:B------:R-:W-:Y:S01]  /*03c0*/  VIADD R5, R3, UR5 ;  /* 0x0000000503057c36 */ /* 0x000fe20008000000 */
[----:B------:R-:W-:Y:S01]  /*03d0*/  BSSY.RECONVERGENT B0, `(.L_x_25) ;  /* 0x0000017000007945 */ /* 0x000fe20003800200 */
[----:B------:R-:W1:Y:S01]  /*03e0*/  LDCU.64 UR12, c[0x0][0x380] ;  /* 0x00007000ff0c77ac */ /* 0x000e620008000a00 */
[----:B------:R-:W2:Y:S01]  /*03f0*/  LDCU UR7, c[0x0][0x398] ;  /* 0x00007300ff0777ac */ /* 0x000ea20008000800 */
[----:B------:R-:W-:Y:S01]  /*0400*/  UMOV UR6, UR5 ;  /* 0x0000000500067c82 */ /* 0x000fe20008000000 */
[----:B------:R-:W-:Y:S01]  /*0410*/  UIADD3 UR5, UPT, UPT, UR5, 0x1, URZ ;  /* 0x0000000105057890 */ /* 0x000fe2000fffe0ff */
[----:B0-----:R-:W-:Y:S01]  /*0420*/  ISETP.GE.AND P1, PT, R5, UR15, PT ;  /* 0x0000000f05007c0c */ /* 0x001fe2000bf26270 */
[----:B------:R-:W-:-:S03]  /*0430*/  IMAD.U32 R0, RZ, RZ, UR14 ;  /* 0x0000000eff007e24 */ /* 0x000fc6000f8e00ff */
[C---:B------:R-:W-:Y:S01]  /*0440*/  ISETP.GT.AND P1, PT, R5.reuse, -0x1, !P1 ;  /* 0xffffffff0500780c */ /* 0x040fe20004f24270 */
[----:B------:R-:W-:-:S03]  /*0450*/  IMAD R14, R5, R0, RZ ;  /* 0x00000000050e7224 */ /* 0x000fc600078e02ff */
[----:B------:R-:W-:Y:S01]  /*0460*/  PLOP3.LUT P0, PT, P1, P2, PT, 0x80, 0x8 ;  /* 0x000000000008781c */ /* 0x000fe20000f05070 */
[----:B------:R-:W-:Y:S01]  /*0470*/  IMAD.IADD R10, R7, 0x1, R14 ;  /* 0x00000001070a7824 */ /* 0x000fe200078e020e */
[----:B--2---:R-:W-:-:S04]  /*0480*/  UISETP.NE.AND UP0, UPT, UR6, UR7, UPT ;  /* 0x000000070600728c */ /* 0x004fc8000bf05270 */
[----:B-1----:R-:W-:-:S04]  /*0490*/  IADD3 R4, P5, PT, R10, UR12, RZ ;  /* 0x0000000c0a047c10 */ /* 0x002fc8000ffbe0ff */
[----:B------:R-:W-:-:S03]  /*04a0*/  LEA.HI.X.SX32 R5, R10, UR13, 0x1, P5 ;  /* 0x0000000d0a057c11 */ /* 0x000fc6000a8f0eff */
[----:B------:R-:W-:Y:S06]  /*04b0*/  @!P0 BRA `(.L_x_26) ;  /* 0x0000000000208947 */ /* 0x000fec0003800000 */
[----:B------:R-:W-:Y:S01]  /*04c0*/  LOP3.LUT P5, RZ, R11, 0xff, RZ, 0xc0, !PT ;  /* 0x000000ff0bff7812 */ /* 0x000fe200078ac0ff */
[----:B------:R-:W-:Y:S01]  /*04d0*/  BSSY.RECONVERGENT B1, `(.L_x_27) ;  /* 0x0000005000017945 */ /* 0x000fe20003800200 */
[----:B------:R-:W-:-:S11]  /*04e0*/  PLOP3.LUT P0, PT, PT, PT, PT, 0x80, 0x8 ;  /* 0x000000000008781c */ /* 0x000fd60003f0f070 */
[----:B------:R-:W-:Y:S05]  /*04f0*/  @P5 BRA `(.L_x_28) ;  /* 0x0000000000085947 */ /* 0x000fea0003800000 */
[----:B------:R-:W2:Y:S02]  /*0500*/  LDG.E.U8.CONSTANT R10, desc[UR10][R4.64] ;  /* 0x0000000a040a7981 */ /* 0x000ea4000c1e9100 */
[----:B--2---:R-:W-:-:S13]  /*0510*/  ISETP.NE.AND P0, PT, R10, RZ, PT ;  /* 0x000000ff0a00720c */ /* 0x004fda0003f05270 */
.L_x_28:
[----:B------:R-:W-:Y:S05]  /*0520*/  BSYNC.RECONVERGENT B1 ;  /* 0x0000000000017941 */ /* 0x000fea0003800200 */
.L_x_27:
[----:B------:R-:W-:-:S07]  /*0530*/  SEL R11, RZ, 0x1, !P0 ;  /* 0x00000001ff0b7807 */ /* 0x000fce0004000000 */
.L_x_26:
[----:B------:R-:W-:Y:S05]  /*0540*/  BSYNC.RECONVERGENT B0 ;  /* 0x0000000000007941 */ /* 0x000fea0003800200 */
.L_x_25:
[----:B------:R-:W0:Y:S01]  /*0550*/  LDCU UR6, c[0x0][0x39c] ;  /* 0x00007380ff0677ac */ /* 0x000e220008000800 */
[----:B------:R-:W-:Y:S01]  /*0560*/  IMAD.U32 R13, RZ, RZ, UR8 ;  /* 0x00000008ff0d7e24 */ /* 0x000fe2000f8e00ff */
[----:B0-----:R-:W-:-:S09]  /*0570*/  ULOP3.LUT UP1, URZ, UR6, 0x1, URZ, 0xc0, !UPT ;  /* 0x0000000106ff7892 */ /* 0x001fd2000f82c0ff */
[----:B------:R-:W-:Y:S05]  /*0580*/  BRA.U !UP1, `(.L_x_29) ;  /* 0x0000000109747547 */ /* 0x000fea000b800000 */
[----:B------:R-:W-:Y:S01]  /*0590*/  PLOP3.LUT P0, PT, P1, P4, PT, 0x80, 0x8 ;  /* 0x000000000008781c */ /* 0x000fe20000f09070 */
[----:B------:R-:W-:-:S12]  /*05a0*/  BSSY.RECONVERGENT B0, `(.L_x_30) ;  /* 0x000000d000007945 */ /* 0x000fd80003800200 */
[----:B------:R-:W-:Y:S05]  /*05b0*/  @!P0 BRA `(.L_x_31) ;  /* 0x00000000002c8947 */ /* 0x000fea0003800000 */
[----:B------:R-:W-:Y:S01]  /*05c0*/  LOP3.LUT P5, RZ, R11, 0xff, RZ, 0xc0, !PT ;  /* 0x000000ff0bff7812 */ /* 0x000fe200078ac0ff */
[----:B------:R-:W-:Y:S01]  /*05d0*/  BSSY.RECONVERGENT B1, `(.L_x_32) ;  /* 0x0000008000017945 */ /* 0x000fe20003800200 */
[----:B------:R-:W-:-:S11]  /*05e0*/  PLOP3.LUT P0, PT, PT, PT, PT, 0x80, 0x8 ;  /* 0x000000000008781c */ /* 0x000fd60003f0f070 */
[----:B------:R-:W-:Y:S05]  /*05f0*/  @P5 BRA `(.L_x_33) ;  /* 0x0000000000145947 */ /* 0x000fea0003800000 */
[--C-:B------:R-:W-:Y:S02]  /*0600*/  SHF.R.S32.HI R12, RZ, 0x1f, R14.reuse ;  /* 0x0000001fff0c7819 */ /* 0x100fe4000001140e */
[----:B------:R-:W-:-:S04]  /*0610*/  IADD3 R10, P0, P5, R6, UR12, R14 ;  /* 0x0000000c060a7c10 */ /* 0x000fc8000fd1e00e */
[----:B------:R-:W-:-:S05]  /*0620*/  IADD3.X R11, PT, PT, R9, UR13, R12, P0, P5 ;  /* 0x0000000d090b7c10 */ /* 0x000fca00087ea40c */
[----:B------:R-:W2:Y:S02]  /*0630*/  LDG.E.U8.CONSTANT R10, desc[UR10][R10.64+0x1] ;  /* 0x0000010a0a0a7981 */ /* 0x000ea4000c1e9100 */
[----:B--2---:R-:W-:-:S13]  /*0640*/  ISETP.NE.AND P0, PT, R10, RZ, PT ;  /* 0x000000ff0a00720c */ /* 0x004fda0003f05270 */
.L_x_33:
[----:B------:R-:W-:Y:S05]  /*0650*/  BSYNC.RECONVERGENT B1 ;  /* 0x0000000000017941 */ /* 0x000fea0003800200 */
.L_x_32:
[----:B------:R-:W-:-:S07]  /*0660*/  SEL R11, RZ, 0x1, !P0 ;  /* 0x00000001ff0b7807 */ /* 0x000fce0004000000 */
.L_x_31:
[----:B------:R-:W-:Y:S05]  /*0670*/  BSYNC.RECONVERGENT B0 ;  /* 0x0000000000007941 */ /* 0x000fea0003800200 */
.L_x_30:
[----:B------:R-:W-:Y:S01]  /*0680*/  PLOP3.LUT P0, PT, P1, P3, PT, 0x80, 0x8 ;  /* 0x000000000008781c */ /* 0x000fe20000f07070 */
[----:B------:R-:W-:Y:S01]  /*0690*/  BSSY.RECONVERGENT B0, `(.L_x_29) ;  /* 0x000000c000007945 */ /* 0x000fe20003800200 */
[----:B------:R-:W-:-:S11]  /*06a0*/  IMAD.U32 R13, RZ, RZ, UR4 ;  /* 0x00000004ff0d7e24 */ /* 0x000fd6000f8e00ff */
[----:B------:R-:W-:Y:S05]  /*06b0*/  @!P0 BRA `(.L_x_34) ;  /* 0x0000000000248947 */ /* 0x000fea0003800000 */
[----:B------:R-:W-:Y:S01]  /*06c0*/  LOP3.LUT P5, RZ, R11, 0xff, RZ, 0xc0, !PT ;  /* 0x000000ff0bff7812 */ /* 0x000fe200078ac0ff */
[----:B------:R-:W-:Y:S01]  /*06d0*/  BSSY.RECONVERGENT B1, `(.L_x_35) ;  /* 0x0000005000017945 */ /* 0x000fe20003800200 */
[----:B------:R-:W-:-:S11]  /*06e0*/  PLOP3.LUT P0, PT, PT, PT, PT, 0x80, 0x8 ;  /* 0x000000000008781c */ /* 0x000fd60003f0f070 */
[----:B------:R-:W-:Y:S05]  /*06f0*/  @P5 BRA `(.L_x_36) ;  /* 0x0000000000085947 */ /* 0x000fea0003800000 */
[----:B------:R-:W2:Y:S02]  /*0700*/  LDG.E.U8.CONSTANT R4, desc[UR10][R4.64+0x2] ;  /* 0x0000020a04047981 */ /* 0x000ea4000c1e9100 */
[----:B--2---:R-:W-:-:S13]  /*0710*/  ISETP.NE.AND P0, PT, R4, RZ, PT ;  /* 0x000000ff0400720c */ /* 0x004fda0003f05270 */
.L_x_36:
[----:B------:R-:W-:Y:S05]  /*0720*/  BSYNC.RECONVERGENT B1 ;  /* 0x0000000000017941 */ /* 0x000fea0003800200 */
.L_x_35:
[----:B------:R-:W-:Y:S01]  /*0730*/  SEL R11, RZ, 0x1, !P0 ;  /* 0x00000001ff0b7807 */ /* 0x000fe20004000000 */
[----:B------:R-:W-:-:S07]  /*0740*/  IMAD.U32 R13, RZ, RZ, UR4 ;  /* 0x00000004ff0d7e24 */ /* 0x000fce000f8e00ff */
.L_x_34:
[----:B------:R-:W-:Y:S05]  /*0750*/  BSYNC.RECONVERGENT B0 ;  /* 0x0000000000007941 */ /* 0x000fea0003800200 */
.L_x_29:
[----:B------:R-:W-:-:S09]  /*0760*/  UISETP.GE.U32.AND UP1, UPT, UR6, 0x2, UPT ;  /* 0x000000020600788c */ /* 0x000fd2000bf26070 */
[----:B------:R-:W-:Y:S05]  /*0770*/  BRA.U !UP1, `(.L_x_37) ;  /* 0x0000000509287547 */ /* 0x000fea000b800000 */
[----:B------:R-:W-:Y:S01]  /*0780*/  BSSY.RECONVERGENT B0, `(.L_x_37) ;  /* 0x0000049000007945 */ /* 0x000fe20003800200 */
[--C-:B------:R-:W-:Y:S01]  /*0790*/  IADD3 R10, PT, PT, R14, R2, R13.reuse ;  /* 0x000000020e0a7210 */ /* 0x100fe20007ffe00d */
[----:B------:R-:W-:Y:S01]  /*07a0*/  VIADD R12, R13, -UR6 ;  /* 0x800000060d0c7c36 */ /* 0x000fe20008000000 */
[----:B------:R-:W0:Y:S01]  /*07b0*/  LDCU UR7, c[0x0][0x390] ;  /* 0x00007200ff0777ac */ /* 0x000e220008000800 */
[----:B------:R-:W-:Y:S01]  /*07c0*/  IMAD.IADD R13, R8, 0x1, R13 ;  /* 0x00000001080d7824 */ /* 0x000fe200078e020d */
[----:B------:R-:W1:Y:S06]  /*07d0*/  LDCU.64 UR12, c[0x0][0x380] ;  /* 0x00007000ff0c77ac */ /* 0x000e6c0008000a00 */
.L_x_54:
[----:B------:R-:W-:Y:S01]  /*07e0*/  VIADD R5, R13, 0xffffffff ;  /* 0xffffffff0d057836 */ /* 0x000fe20000000000 */
[----:B-1----:R-:W-:Y:S01]  /*07f0*/  IADD3 R4, P6, PT, R10, UR12, RZ ;  /* 0x0000000c0a047c10 */ /* 0x002fe2000ffde0ff */
[----:B0-----:R-:W-:Y:S01]  /*0800*/  IMAD.U32 R0, RZ, RZ, UR7 ;  /* 0x00000007ff007e24 */ /* 0x001fe2000f8e00ff */
[----:B------:R-:W-:Y:S01]  /*0810*/  BSSY.RECONVERGENT B1, `(.L_x_38) ;  /* 0x0000010000017945 */ /* 0x000fe20003800200 */
[----:B------:R-:W-:-:S03]  /*0820*/  VIADD R12, R12, 0x4 ;  /* 0x000000040c0c7836 */ /* 0x000fc60000000000 */
[C---:B------:R-:W-:Y:S02]  /*0830*/  ISETP.GE.AND P0, PT, R5.reuse, R0, PT ;  /* 0x000000000500720c */ /* 0x040fe40003f06270 */
[----:B------:R-:W-:Y:S02]  /*0840*/  ISETP.NE.AND P5, PT, R12, 0x1, PT ;  /* 0x000000010c00780c */ /* 0x000fe40003fa5270 */
[----:B------:R-:W-:Y:S02]  /*0850*/  ISETP.GT.AND P0, PT, R5, -0x1, !P0 ;  /* 0xffffffff0500780c */ /* 0x000fe40004704270 */
[----:B------:R-:W-:Y:S02]  /*0860*/  LEA.HI.X.SX32 R5, R10, UR13, 0x1, P6 ;  /* 0x0000000d0a057c11 */ /* 0x000fe4000b0f0eff */
[----:B------:R-:W-:-:S13]  /*0870*/  PLOP3.LUT P0, PT, P1, P0, PT, 0x80, 0x8 ;  /* 0x000000000008781c */ /* 0x000fda0000f01070 */
[----:B------:R-:W-:Y:S05]  /*0880*/  @!P0 BRA `(.L_x_39) ;  /* 0x0000000000208947 */ /* 0x000fea0003800000 */
[----:B------:R-:W-:Y:S01]  /*0890*/  LOP3.LUT P6, RZ, R11, 0xff, RZ, 0xc0, !PT ;  /* 0x000000ff0bff7812 */ /* 0x000fe200078cc0ff */
[----:B------:R-:W-:Y:S01]  /*08a0*/  BSSY.RECONVERGENT B2, `(.L_x_40) ;  /* 0x0000005000027945 */ /* 0x000fe20003800200 */
[----:B------:R-:W-:-:S11]  /*08b0*/  PLOP3.LUT P0, PT, PT, PT, PT, 0x80, 0x8 ;  /* 0x000000000008781c */ /* 0x000fd60003f0f070 */
[----:B------:R-:W-:Y:S05]  /*08c0*/  @P6 BRA `(.L_x_41) ;  /* 0x0000000000086947 */ /* 0x000fea0003800000 */
[----:B------:R-:W2:Y:S02]  /*08d0*/  LDG.E.U8.CONSTANT R11, desc[UR10][R4.64] ;  /* 0x0000000a040b7981 */ /* 0x000ea4000c1e9100 */
[----:B--2---:R-:W-:-:S13]  /*08e0*/  ISETP.NE.AND P0, PT, R11, RZ, PT ;  /* 0x000000ff0b00720c */ /* 0x004fda0003f05270 */
.L_x_41:
[----:B------:R-:W-:Y:S05]  /*08f0*/  BSYNC.RECONVERGENT B2 ;  /* 0x0000000000027941 */ /* 0x000fea0003800200 */
.L_x_40:
[----:B------:R-:W-:-:S07]  /*0900*/  SEL R11, RZ, 0x1, !P0 ;  /* 0x00000001ff0b7807 */ /* 0x000fce0004000000 */
.L_x_39:
[----:B------:R-:W-:Y:S05]  /*0910*/  BSYNC.RECONVERGENT B1 ;  /* 0x0000000000017941 */ /* 0x000fea0003800200 */
.L_x_38:
[C---:B------:R-:W-:Y:S01]  /*0920*/  ISETP.GE.AND P0, PT, R13.reuse, R0, PT ;  /* 0x000000000d00720c */ /* 0x040fe20003f06270 */
[----:B------:R-:W-:Y:S03]  /*0930*/  BSSY.RECONVERGENT B1, `(.L_x_42) ;  /* 0x000000c000017945 */ /* 0x000fe60003800200 */
[----:B------:R-:W-:-:S04]  /*0940*/  ISETP.GT.AND P0, PT, R13, -0x1, !P0 ;  /* 0xffffffff0d00780c */ /* 0x000fc80004704270 */
        /* <DEDUP_REMOVED lines=8> */
.L_x_45:
[----:B------:R-:W-:Y:S05]  /*09d0*/  BSYNC.RECONVERGENT B2 ;  /* 0x0000000000027941 */ /* 0x000fea0003800200 */
.L_x_44:
[----:B------:R-:W-:-:S07]  /*09e0*/  SEL R11, RZ, 0x1, !P0 ;  /* 0x00000001ff0b7807 */ /* 0x000fce0004000000 */
.L_x_43:
[----:B------:R-:W-:Y:S05]  /*09f0*/  BSYNC.RECONVERGENT B1 ;  /* 0x0000000000017941 */ /* 0x000fea0003800200 */
.L_x_42:
[----:B------:R-:W-:Y:S01]  /*0a00*/  VIADD R15, R13, 0x1 ;  /* 0x000000010d0f7836 */ /* 0x000fe20000000000 */
[----:B------:R-:W-:Y:S04]  /*0a10*/  BSSY.RECONVERGENT B1, `(.L_x_46) ;  /* 0x000000d000017945 */ /* 0x000fe80003800200 */
[----:B------:R-:W-:-:S04]  /*0a20*/  ISETP.GE.AND P0, PT, R15, R0, PT ;  /* 0x000000000f00720c */ /* 0x000fc80003f06270 */
        /* <DEDUP_REMOVED lines=9> */
.L_x_49:
[----:B------:R-:W-:Y:S05]  /*0ac0*/  BSYNC.RECONVERGENT B2 ;  /* 0x0000000000027941 */ /* 0x000fea0003800200 */
.L_x_48:
[----:B------:R-:W-:-:S07]  /*0ad0*/  SEL R11, RZ, 0x1, !P0 ;  /* 0x00000001ff0b7807 */ /* 0x000fce0004000000 */
.L_x_47:
[----:B------:R-:W-:Y:S05]  /*0ae0*/  BSYNC.RECONVERGENT B1 ;  /* 0x0000000000017941 */ /* 0x000fea0003800200 */
.L_x_46:
        /* <DEDUP_REMOVED lines=12> */
.L_x_53:
[----:B------:R-:W-:Y:S05]  /*0bb0*/  BSYNC.RECONVERGENT B2 ;  /* 0x0000000000027941 */ /* 0x000fea0003800200 */
.L_x_52:
[----:B------:R-:W-:-:S07]  /*0bc0*/  SEL R11, RZ, 0x1, !P0 ;  /* 0x00000001ff0b7807 */ /* 0x000fce0004000000 */
.L_x_51:
[----:B------:R-:W-:Y:S05]  /*0bd0*/  BSYNC.RECONVERGENT B1 ;  /* 0x0000000000017941 */ /* 0x000fea0003800200 */
.L_x_50:
[----:B------:R-:W-:Y:S02]  /*0be0*/  VIADD R13, R13, 0x4 ;  /* 0x000000040d0d7836 */ /* 0x000fe40000000000 */
[----:B------:R-:W-:Y:S01]  /*0bf0*/  VIADD R10, R10, 0x4 ;  /* 0x000000040a0a7836 */ /* 0x000fe20000000000 */
[----:B------:R-:W-:Y:S06]  /*0c00*/  @P5 BRA `(.L_x_54) ;  /* 0xfffffff800f45947 */ /* 0x000fec000383ffff */
[----:B------:R-:W-:Y:S05]  /*0c10*/  BSYNC.RECONVERGENT B0 ;  /* 0x0000000000007941 */ /* 0x000fea0003800200 */
.L_x_37:
[----:B------:R-:W-:Y:S05]  /*0c20*/  BRA.U UP0, `(.L_x_55) ;  /* 0xfffffff500e07547 */ /* 0x000fea000b83ffff */
.L_x_24:
[----:B------:R-:W0:Y:S01]  /*0c30*/  LDCU.64 UR6, c[0x0][0x388] ;  /* 0x00007100ff0677ac */ /* 0x000e220008000a00 */
[----:B------:R-:W-:-:S05]  /*0c40*/  IMAD R0, R3, R0, R2 ;  /* 0x0000000003007224 */ /* 0x000fca00078e0202 */
[----:B0-----:R-:W-:-:S04]  /*0c50*/  IADD3 R2, P0, PT, R0, UR6, RZ ;  /* 0x0000000600027c10 */ /* 0x001fc8000ff1e0ff */
[----:B------:R-:W-:-:S05]  /*0c60*/  LEA.HI.X.SX32 R3, R0, UR7, 0x1, P0 ;  /* 0x0000000700037c11 */ /* 0x000fca00080f0eff */
[----:B------:R-:W-:Y:S01]  /*0c70*/  STG.E.U8 desc[UR10][R2.64], R11 ;  /* 0x0000000b02007986 */ /* 0x000fe2000c10110a */
[----:B------:R-:W-:Y:S05]  /*0c80*/  EXIT ;  /* 0x000000000000794d */ /* 0x000fea0003800000 */
.L_x_56:
        /* <DEDUP_REMOVED lines=15> */
.L_x_88:


//--------------------- .text._Z22changeDetection_kernelPK6__halfPS_Pbiiiiifb --------------------------
	.section	.text._Z22changeDetection_kernelPK6__halfPS_Pbiiiiifb,"ax",@progbits
	.align	128
        .global         _Z22changeDetection_kernelPK6__halfPS_Pbiiiiifb
        .type           _Z22changeDetection_kernelPK6__halfPS_Pbiiiiifb,@function
        .size           _Z22changeDetection_kernelPK6__halfPS_Pbiiiiifb,(.L_x_89 - _Z22changeDetection_kernelPK6__halfPS_Pbiiiiifb)
        .other          _Z22changeDetection_kernelPK6__halfPS_Pbiiiiifb,@"STO_CUDA_ENTRY STV_DEFAULT"
_Z22changeDetection_kernelPK6__halfPS_Pbiiiiifb:
.text._Z22changeDetection_kernelPK6__halfPS_Pbiiiiifb:
[----:B------:R-:W-:Y:S01]  /*0000*/  LDC R1, c[0x0][0x37c] ;  /* 0x0000df00ff017b82 */ /* 0x000fe20000000800 */
[----:B------:R-:W0:Y:S07]  /*0010*/  S2R R0, SR_TID.X ;  /* 0x0000000000007919 */ /* 0x000e2e0000002100 */
[----:B------:R-:W1:Y:S01]  /*0020*/  S2UR UR5, SR_CTAID.X ;  /* 0x00000000000579c3 */ /* 0x000e620000002500 */
[----:B------:R-:W1:Y:S01]  /*0030*/  LDCU UR4, c[0x0][0x360] ;  /* 0x00006c00ff0477ac */ /* 0x000e620008000800 */
[----:B------:R-:W2:Y:S02]  /*0040*/  LDCU.64 UR6, c[0x0][0x398] ;  /* 0x00007300ff0677ac */ /* 0x000ea40008000a00 */
[----:B--2---:R-:W-:Y:S01]  /*0050*/  IMAD.U32 R3, RZ, RZ, UR6 ;  /* 0x00000006ff037e24 */ /* 0x004fe2000f8e00ff */
[----:B-1----:R-:W-:-:S03]  /*0060*/  UIMAD UR5, UR5, UR4, URZ ;  /* 0x00000004050572a4 */ /* 0x002fc6000f8e02ff */
[----:B------:R-:W-:-:S03]  /*0070*/  IMAD R2, R3, UR7, RZ ;  /* 0x0000000703027c24 */ /* 0x000fc6000f8e02ff */
[----:B0-----:R-:W-:-:S05]  /*0080*/  VIADD R5, R0, UR5 ;  /* 0x0000000500057c36 */ /* 0x001fca0008000000 */
[----:B------:R-:W-:-:S13]  /*0090*/  ISETP.GE.AND P0, PT, R5, R2, PT ;  /* 0x000000020500720c */ /* 0x000fda0003f06270 */
[----:B------:R-:W-:Y:S05]  /*00a0*/  @P0 EXIT ;  /* 0x000000000000094d */ /* 0x000fea0003800000 */
[----:B------:R-:W0:Y:S02]  /*00b0*/  LDC R4, c[0x0][0x3a0] ;  /* 0x0000e800ff047b82 */ /* 0x000e240000000800 */
[----:B0-----:R-:W-:-:S13]  /*00c0*/  ISETP.GE.AND P0, PT, R4, 0x1, PT ;  /* 0x000000010400780c */ /* 0x001fda0003f06270 */
[----:B------:R-:W-:Y:S05]  /*00d0*/  @!P0 EXIT ;  /* 0x000000000000894d */ /* 0x000fea0003800000 */
[----:B------:R-:W0:Y:S01]  /*00e0*/  LDCU UR4, c[0x0][0x3ac] ;  /* 0x00007580ff0477ac */ /* 0x000e220008000800 */
[C---:B------:R-:W-:Y:S01]  /*00f0*/  ISETP.GE.U32.AND P1, PT, R4.reuse, 0x8, PT ;  /* 0x000000080400780c */ /* 0x040fe20003f26070 */
[----:B------:R-:W-:Y:S01]  /*0100*/  IMAD.MOV.U32 R8, RZ, RZ, RZ ;  /* 0x000000ffff087224 */ /* 0x000fe200078e00ff */
[----:B------:R-:W-:Y:S01]  /*0110*/  LOP3.LUT R6, R4, 0x7, RZ, 0xc0, !PT ;  /* 0x0000000704067812 */ /* 0x000fe200078ec0ff */
[----:B------:R-:W1:Y:S01]  /*0120*/  LDCU.64 UR12, c[0x0][0x358] ;  /* 0x00006b00ff0c77ac */ /* 0x000e620008000a00 */
[----:B------:R-:W-:Y:S02]  /*0130*/  PRMT R9, RZ, 0x7610, R9 ;  /* 0x00007610ff097816 */ /* 0x000fe40000000009 */
[----:B------:R-:W-:Y:S02]  /*0140*/  ISETP.NE.AND P0, PT, R6, RZ, PT ;  /* 0x000000ff0600720c */ /* 0x000fe40003f05270 */
[----:B0-----:R-:W-:-:S05]  /*0150*/  F2FP.F16.F32.PACK_AB R7, RZ, UR4 ;  /* 0x00000004ff077c3e */ /* 0x001fca00080000ff */
[----:B------:R-:W-:Y:S06]  /*0160*/  @!P1 BRA `(.L_x_57) ;  /* 0x0000000400e49947 */ /* 0x000fec0003800000 */
[----:B------:R-:W0:Y:S01]  /*0170*/  LDC.64 R14, c[0x0][0x380] ;  /* 0x0000e000ff0e7b82 */ /* 0x000e220000000a00 */
[----:B------:R-:W-:Y:S01]  /*0180*/  LOP3.LUT R8, R4, 0x7ffffff8, RZ, 0xc0, !PT ;  /* 0x7ffffff804087812 */ /* 0x000fe200078ec0ff */
[----:B------:R-:W-:Y:S01]  /*0190*/  UMOV UR4, URZ ;  /* 0x000000ff00047c82 */ /* 0x000fe20008000000 */
[----:B------:R-:W-:-:S05]  /*01a0*/  PRMT R9, RZ, 0x7610, R9 ;  /* 0x00007610ff097816 */ /* 0x000fca0000000009 */
[----:B------:R-:W2:Y:S02]  /*01b0*/  LDC.64 R12, c[0x0][0x388] ;  /* 0x0000e200ff0c7b82 */ /* 0x000ea40000000a00 */
.L_x_58:
[----:B------:R-:W-:-:S04]  /*01c0*/  IMAD R29, R2, UR4, R5 ;  /* 0x00000004021d7c24 */ /* 0x000fc8000f8e0205 */
[----:B--2---:R-:W-:-:S04]  /*01d0*/  IMAD.WIDE R22, R29, 0x2, R12 ;  /* 0x000000021d167825 */ /* 0x004fc800078e020c */
[----:B0-----:R-:W-:Y:S01]  /*01e0*/  IMAD.WIDE R28, R29, 0x2, R14 ;  /* 0x000000021d1c7825 */ /* 0x001fe200078e020e */
[----:B-1----:R0:W2:Y:S03]  /*01f0*/  LDG.E.U16 R10, desc[UR12][R22.64] ;  /* 0x0000000c160a7981 */ /* 0x0020a6000c1e1500 */
[C---:B------:R-:W-:Y:S01]  /*0200*/  IMAD.WIDE R26, R2.reuse, 0x2, R22 ;  /* 0x00000002021a7825 */ /* 0x040fe200078e0216 */
[----:B------:R-:W2:Y:S03]  /*0210*/  LDG.E.U16.CONSTANT R11, desc[UR12][R28.64] ;  /* 0x0000000c1c0b7981 */ /* 0x000ea6000c1e9500 */
[----:B------:R-:W-:-:S04]  /*0220*/  IMAD.WIDE R24, R2, 0x2, R28 ;  /* 0x0000000202187825 */ /* 0x000fc800078e021c */
[C---:B------:R-:W-:Y:S01]  /*0230*/  IMAD.WIDE R20, R2.reuse, 0x2, R26 ;  /* 0x0000000202147825 */ /* 0x040fe200078e021a */
[----:B------:R-:W3:Y:S03]  /*0240*/  LDG.E.U16 R29, desc[UR12][R26.64] ;  /* 0x0000000c1a1d7981 */ /* 0x000ee6000c1e1500 */
[C---:B------:R-:W-:Y:S01]  /*0250*/  IMAD.WIDE R18, R2.reuse, 0x2, R24 ;  /* 0x0000000202127825 */ /* 0x040fe200078e0218 */
[----:B------:R-:W3:Y:S03]  /*0260*/  LDG.E.U16.CONSTANT R28, desc[UR12][R24.64] ;  /* 0x0000000c181c7981 */ /* 0x000ee6000c1e9500 */
[----:B------:R-:W-:-:S04]  /*0270*/  IMAD.WIDE R16, R2, 0x2, R20 ;  /* 0x0000000202107825 */ /* 0x000fc800078e0214 */
[C---:B0-----:R-:W-:Y:S01]  /*0280*/  IMAD.WIDE R22, R2.reuse, 0x2, R18 ;  /* 0x0000000202167825 */ /* 0x041fe200078e0212 */
[----:B------:R-:W4:Y:S04]  /*0290*/  LDG.E.U16 R25, desc[UR12][R20.64] ;  /* 0x0000000c14197981 */ /* 0x000f28000c1e1500 */
[----:B------:R-:W4:Y:S04]  /*02a0*/  LDG.E.U16.CONSTANT R24, desc[UR12][R18.64] ;  /* 0x0000000c12187981 */ /* 0x000f28000c1e9500 */
[----:B------:R0:W5:Y:S04]  /*02b0*/  LDG.E.U16 R18, desc[UR12][R16.64] ;  /* 0x0000000c10127981 */ /* 0x000168000c1e1500 */
[----:B------:R1:W5:Y:S01]  /*02c0*/  LDG.E.U16.CONSTANT R19, desc[UR12][R22.64] ;  /* 0x0000000c16137981 */ /* 0x000362000c1e9500 */
[----:B0-----:R-:W-:-:S04]  /*02d0*/  IMAD.WIDE R16, R2, 0x2, R16 ;  /* 0x0000000202107825 */ /* 0x001fc800078e0210 */
[----:B-1----:R-:W-:-:S04]  /*02e0*/  IMAD.WIDE R22, R2, 0x2, R22 ;  /* 0x0000000202167825 */ /* 0x002fc800078e0216 */
[----:B--2---:R-:W-:-:S05]  /*02f0*/  HADD2 R10, R10.H0_H0, -R11.H0_H0 ;  /* 0xa000000b0a0a7230 */ /* 0x004fca0000000800 */
[C-C-:B------:R-:W-:Y:S02]  /*0300*/  HSETP2.GT.AND P1, PT, R10.reuse.H0_H0, R7.reuse.H0_H0, PT ;  /* 0x200000070a007234 */ /* 0x140fe40003f24800 */
[----:B------:R-:W-:-:S03]  /*0310*/  HSETP2.GEU.AND P2, PT, R10.H0_H0, -R7.H0_H0, PT ;  /* 0xa00000070a007234 */ /* 0x000fc60003f4e800 */
[----:B------:R-:W-:Y:S02]  /*0320*/  SEL R10, RZ, 0x1, !P1 ;  /* 0x00000001ff0a7807 */ /* 0x000fe40004800000 */
[----:B------:R-:W-:Y:S01]  /*0330*/  SEL R11, RZ, 0x1, P2 ;  /* 0x00000001ff0b7807 */ /* 0x000fe20001000000 */
[----:B---3--:R-:W-:-:S03]  /*0340*/  HADD2 R28, R29.H0_H0, -R28.H0_H0 ;  /* 0xa000001c1d1c7230 */ /* 0x008fc60000000800 */
[----:B------:R-:W-:Y:S02]  /*0350*/  LOP3.LUT R10, R11, R10, RZ, 0xfc, !PT ;  /* 0x0000000a0b0a7212 */ /* 0x000fe400078efcff */
[----:B------:R0:W2:Y:S01]  /*0360*/  LDG.E.U16.CONSTANT R11, desc[UR12][R22.64] ;  /* 0x0000000c160b7981 */ /* 0x0000a2000c1e9500 */
[C-C-:B------:R-:W-:Y:S02]  /*0370*/  HSETP2.GT.AND P1, PT, R28.reuse.H0_H0, R7.reuse.H0_H0, PT ;  /* 0x200000071c007234 */ /* 0x140fe40003f24800 */
[----:B------:R-:W-:-:S03]  /*0380*/  HSETP2.GEU.AND P3, PT, R28.H0_H0, -R7.H0_H0, PT ;  /* 0xa00000071c007234 */ /* 0x000fc60003f6e800 */
[----:B------:R-:W-:Y:S01]  /*0390*/  SEL R26, RZ, 0x1, !P1 ;  /* 0x00000001ff1a7807 */ /* 0x000fe20004800000 */
[----:B----4-:R-:W-:Y:S02]  /*03a0*/  HADD2 R24, R25.H0_H0, -R24.H0_H0 ;  /* 0xa000001819187230 */ /* 0x010fe40000000800 */
[----:B0-----:R-:W-:-:S03]  /*03b0*/  IMAD.WIDE R22, R2, 0x2, R22 ;  /* 0x0000000202167825 */ /* 0x001fc600078e0216 */
[C-C-:B------:R-:W-:Y:S02]  /*03c0*/  HSETP2.GT.AND P2, PT, R24.reuse.H0_H0, R7.reuse.H0_H0, PT ;  /* 0x2000000718007234 */ /* 0x140fe40003f44800 */
[----:B------:R-:W3:Y:S01]  /*03d0*/  LDG.E.U16.CONSTANT R29, desc[UR12][R22.64] ;  /* 0x0000000c161d7981 */ /* 0x000ee2000c1e9500 */
[----:B------:R-:W-:Y:S01]  /*03e0*/  HSETP2.GEU.AND P4, PT, R24.H0_H0, -R7.H0_H0, PT ;  /* 0xa000000718007234 */ /* 0x000fe20003f8e800 */
[----:B-----5:R-:W-:Y:S01]  /*03f0*/  HADD2 R20, R18.H0_H0, -R19.H0_H0 ;  /* 0xa000001312147230 */ /* 0x020fe20000000800 */
[----:B------:R-:W-:Y:S02]  /*0400*/  PRMT R18, R10, 0x9910, RZ ;  /* 0x000099100a127816 */ /* 0x000fe400000000ff */
[----:B------:R-:W-:Y:S01]  /*0410*/  SEL R19, RZ, 0x1, P3 ;  /* 0x00000001ff137807 */ /* 0x000fe20001800000 */
[----:B------:R0:W2:Y:S01]  /*0420*/  LDG.E.U16 R10, desc[UR12][R16.64] ;  /* 0x0000000c100a7981 */ /* 0x0000a2000c1e1500 */
[----:B------:R-:W-:Y:S02]  /*0430*/  ISETP.NE.AND P1, PT, R18, RZ, PT ;  /* 0x000000ff1200720c */ /* 0x000fe40003f25270 */
[----:B------:R-:W-:Y:S01]  /*0440*/  LOP3.LUT R26, R19, R26, RZ, 0xfc, !PT ;  /* 0x0000001a131a7212 */ /* 0x000fe200078efcff */
[----:B------:R-:W-:Y:S01]  /*0450*/  IMAD.WIDE R18, R2, 0x2, R16 ;  /* 0x0000000202127825 */ /* 0x000fe200078e0210 */
[----:B------:R-:W-:-:S02]  /*0460*/  SEL R27, RZ, 0x1, !P2 ;  /* 0x00000001ff1b7807 */ /* 0x000fc40005000000 */
[C-C-:B------:R-:W-:Y:S02]  /*0470*/  HSETP2.GT.AND P2, PT, R20.reuse.H0_H0, R7.reuse.H0_H0, PT ;  /* 0x2000000714007234 */ /* 0x140fe40003f44800 */
[----:B------:R-:W-:Y:S01]  /*0480*/  HSETP2.GEU.AND P3, PT, R20.H0_H0, -R7.H0_H0, PT ;  /* 0xa000000714007234 */ /* 0x000fe20003f6e800 */
[----:B------:R1:W3:Y:S01]  /*0490*/  LDG.E.U16 R28, desc[UR12][R18.64] ;  /* 0x0000000c121c7981 */ /* 0x0002e2000c1e1500 */
[C---:B0-----:R-:W-:Y:S01]  /*04a0*/  IMAD.WIDE R16, R2.reuse, 0x2, R22 ;  /* 0x0000000202107825 */ /* 0x041fe200078e0216 */
[----:B------:R-:W-:Y:S02]  /*04b0*/  SEL R24, RZ, 0x1, P4 ;  /* 0x00000001ff187807 */ /* 0x000fe40002000000 */
[----:B------:R-:W-:Y:S02]  /*04c0*/  SEL R20, RZ, 0x1, !P2 ;  /* 0x00000001ff147807 */ /* 0x000fe40005000000 */
[----:B------:R-:W-:Y:S01]  /*04d0*/  SEL R21, RZ, 0x1, P3 ;  /* 0x00000001ff157807 */ /* 0x000fe20001800000 */
[----:B-1----:R-:W-:Y:S01]  /*04e0*/  IMAD.WIDE R18, R2, 0x2, R18 ;  /* 0x0000000202127825 */ /* 0x002fe200078e0212 */
[----:B------:R-:W-:-:S02]  /*04f0*/  LOP3.LUT R27, R24, R27, RZ, 0xfc, !PT ;  /* 0x0000001b181b7212 */ /* 0x000fc400078efcff */
[----:B------:R-:W-:Y:S01]  /*0500*/  LOP3.LUT R23, R21, R20, RZ, 0xfc, !PT ;  /* 0x0000001415177212 */ /* 0x000fe200078efcff */
[C---:B------:R-:W-:Y:S01]  /*0510*/  IMAD.WIDE R24, R2.reuse, 0x2, R16 ;  /* 0x0000000202187825 */ /* 0x040fe200078e0210 */
[----:B------:R0:W4:Y:S03]  /*0520*/  LDG.E.U16 R22, desc[UR12][R18.64] ;  /* 0x0000000c12167981 */ /* 0x000126000c1e1500 */
[----:B------:R-:W-:Y:S02]  /*0530*/  IMAD.WIDE R20, R2, 0x2, R18 ;  /* 0x0000000202147825 */ /* 0x000fe400078e0212 */
[----:B------:R-:W5:Y:S04]  /*0540*/  LDG.E.U16.CONSTANT R25, desc[UR12][R24.64] ;  /* 0x0000000c18197981 */ /* 0x000f68000c1e9500 */
[----:B------:R-:W5:Y:S04]  /*0550*/  LDG.E.U16 R20, desc[UR12][R20.64] ;  /* 0x0000000c14147981 */ /* 0x000f68000c1e1500 */
[----:B------:R1:W4:Y:S01]  /*0560*/  LDG.E.U16.CONSTANT R19, desc[UR12][R16.64] ;  /* 0x0000000c10137981 */ /* 0x000322000c1e9500 */
[----:B------:R-:W-:-:S02]  /*0570*/  PRMT R26, R26, 0x9910, RZ ;  /* 0x000099101a1a7816 */ /* 0x000fc400000000ff */
[----:B0-----:R-:W-:Y:S02]  /*0580*/  PRMT R18, R23, 0x9910, RZ ;  /* 0x0000991017127816 */ /* 0x001fe400000000ff */
[----:B------:R-:W-:Y:S02]  /*0590*/  ISETP.NE.AND P2, PT, R26, RZ, PT ;  /* 0x000000ff1a00720c */ /* 0x000fe40003f45270 */
[----:B-1----:R-:W-:Y:S01]  /*05a0*/  PRMT R16, R27, 0x9910, RZ ;  /* 0x000099101b107816 */ /* 0x002fe200000000ff */
[----:B------:R-:W-:Y:S01]  /*05b0*/  UIADD3 UR4, UPT, UPT, UR4, 0x8, URZ ;  /* 0x0000000804047890 */ /* 0x000fe2000fffe0ff */
[----:B--2---:R-:W-:Y:S01]  /*05c0*/  HADD2 R17, R10.H0_H0, -R11.H0_H0 ;  /* 0xa000000b0a117230 */ /* 0x004fe20000000800 */
[----:B------:R-:W-:Y:S02]  /*05d0*/  SEL R10, RZ, 0x1, !P1 ;  /* 0x00000001ff0a7807 */ /* 0x000fe40004800000 */
[----:B------:R-:W-:Y:S02]  /*05e0*/  SEL R11, RZ, 0x1, !P2 ;  /* 0x00000001ff0b7807 */ /* 0x000fe40005000000 */
[----:B------:R-:W-:-:S02]  /*05f0*/  HSETP2.GT.AND P3, PT, R17.H0_H0, R7.H0_H0, PT ;  /* 0x2000000711007234 */ /* 0x000fc40003f64800 */
[----:B------:R-:W-:Y:S02]  /*0600*/  HSETP2.GEU.AND P4, PT, R17.H0_H0, -R7.H0_H0, PT ;  /* 0xa000000711007234 */ /* 0x000fe40003f8e800 */
[----:B------:R-:W-:Y:S01]  /*0610*/  ISETP.NE.AND P1, PT, R16, RZ, PT ;  /* 0x000000ff1000720c */ /* 0x000fe20003f25270 */
[----:B---3--:R-:W-:Y:S01]  /*0620*/  HADD2 R28, R28.H0_H0, -R29.H0_H0 ;  /* 0xa000001d1c1c7230 */ /* 0x008fe20000000800 */
[----:B------:R-:W-:Y:S02]  /*0630*/  ISETP.NE.AND P2, PT, R18, RZ, PT ;  /* 0x000000ff1200720c */ /* 0x000fe40003f45270 */
[----:B------:R-:W-:Y:S02]  /*0640*/  LOP3.LUT R9, R11, R9, R10, 0xfe, !PT ;  /* 0x000000090b097212 */ /* 0x000fe400078efe0a */
[----:B------:R-:W-:Y:S02]  /*0650*/  SEL R16, RZ, 0x1, !P3 ;  /* 0x00000001ff107807 */ /* 0x000fe40005800000 */
[----:B------:R-:W-:-:S02]  /*0660*/  SEL R17, RZ, 0x1, P4 ;  /* 0x00000001ff117807 */ /* 0x000fc40002000000 */
[----:B------:R-:W-:Y:S02]  /*0670*/  SEL R10, RZ, 0x1, !P1 ;  /* 0x00000001ff0a7807 */ /* 0x000fe40004800000 */
[----:B------:R-:W-:Y:S02]  /*0680*/  SEL R11, RZ, 0x1, !P2 ;  /* 0x00000001ff0b7807 */ /* 0x000fe40005000000 */
[C-C-:B------:R-:W-:Y:S02]  /*0690*/  HSETP2.GT.AND P3, PT, R28.reuse.H0_H0, R7.reuse.H0_H0, PT ;  /* 0x200000071c007234 */ /* 0x140fe40003f64800 */
[----:B------:R-:W-:Y:S02]  /*06a0*/  HSETP2.GEU.AND P4, PT, R28.H0_H0, -R7.H0_H0, PT ;  /* 0xa00000071c007234 */ /* 0x000fe40003f8e800 */
[----:B------:R-:W-:Y:S02]  /*06b0*/  LOP3.LUT R9, R11, R9, R10, 0xfe, !PT ;  /* 0x000000090b097212 */ /* 0x000fe400078efe0a */
[----:B------:R-:W-:Y:S01]  /*06c0*/  SEL R10, RZ, 0x1, !P3 ;  /* 0x00000001ff0a7807 */ /* 0x000fe20005800000 */
[----:B-----5:R-:W-:-:S02]  /*06d0*/  HADD2 R20, R20.H0_H0, -R25.H0_H0 ;  /* 0xa000001914147230 */ /* 0x020fc40000000800 */
[----:B----4-:R-:W-:Y:S01]  /*06e0*/  HADD2 R19, R22.H0_H0, -R19.H0_H0 ;  /* 0xa000001316137230 */ /* 0x010fe20000000800 */
[----:B------:R-:W-:-:S04]  /*06f0*/  SEL R11, RZ, 0x1, P4 ;  /* 0x00000001ff0b7807 */ /* 0x000fc80002000000 */
[C-C-:B------:R-:W-:Y:S02]  /*0700*/  HSETP2.GT.AND P2, PT, R19.reuse.H0_H0, R7.reuse.H0_H0, PT ;  /* 0x2000000713007234 */ /* 0x140fe40003f44800 */
[--C-:B------:R-:W-:Y:S02]  /*0710*/  HSETP2.GEU.AND P1, PT, R19.H0_H0, -R7.reuse.H0_H0, PT ;  /* 0xa000000713007234 */ /* 0x100fe40003f2e800 */
[C-C-:B------:R-:W-:Y:S02]  /*0720*/  HSETP2.GT.AND P3, PT, R20.reuse.H0_H0, R7.reuse.H0_H0, PT ;  /* 0x2000000714007234 */ /* 0x140fe40003f64800 */
[----:B------:R-:W-:Y:S02]  /*0730*/  HSETP2.GEU.AND P4, PT, R20.H0_H0, -R7.H0_H0, PT ;  /* 0xa000000714007234 */ /* 0x000fe40003f8e800 */
[----:B------:R-:W-:Y:S02]  /*0740*/  LOP3.LUT R16, R17, R16, RZ, 0xfc, !PT ;  /* 0x0000001011107212 */ /* 0x000fe400078efcff */
[----:B------:R-:W-:-:S02]  /*0750*/  SEL R17, RZ, 0x1, !P2 ;  /* 0x00000001ff117807 */ /* 0x000fc40005000000 */
[----:B------:R-:W-:Y:S02]  /*0760*/  SEL R18, RZ, 0x1, P1 ;  /* 0x00000001ff127807 */ /* 0x000fe40000800000 */
[----:B------:R-:W-:Y:S02]  /*0770*/  LOP3.LUT R10, R11, R10, RZ, 0xfc, !PT ;  /* 0x0000000a0b0a7212 */ /* 0x000fe400078efcff */
[----:B------:R-:W-:Y:S02]  /*0780*/  SEL R11, RZ, 0x1, !P3 ;  /* 0x00000001ff0b7807 */ /* 0x000fe40005800000 */
[----:B------:R-:W-:Y:S02]  /*0790*/  SEL R20, RZ, 0x1, P4 ;  /* 0x00000001ff147807 */ /* 0x000fe40002000000 */
[----:B------:R-:W-:Y:S02]  /*07a0*/  LOP3.LUT R17, R18, R17, RZ, 0xfc, !PT ;  /* 0x0000001112117212 */ /* 0x000fe400078efcff */
[----:B------:R-:W-:-:S02]  /*07b0*/  PRMT R16, R16, 0x9910, RZ ;  /* 0x0000991010107816 */ /* 0x000fc400000000ff */
[----:B------:R-:W-:Y:S02]  /*07c0*/  PRMT R18, R10, 0x9910, RZ ;  /* 0x000099100a127816 */ /* 0x000fe400000000ff */
[----:B------:R-:W-:Y:S01]  /*07d0*/  LOP3.LUT R11, R20, R11, RZ, 0xfc, !PT ;  /* 0x0000000b140b7212 */ /* 0x000fe200078efcff */
[----:B------:R-:W-:Y:S01]  /*07e0*/  IMAD.MOV.U32 R10, RZ, RZ, R16 ;  /* 0x000000ffff0a7224 */ /* 0x000fe200078e0010 */
[----:B------:R-:W-:Y:S01]  /*07f0*/  PRMT R17, R17, 0x9910, RZ ;  /* 0x0000991011117816 */ /* 0x000fe200000000ff */
[----:B------:R-:W-:Y:S01]  /*0800*/  IMAD.MOV.U32 R16, RZ, RZ, R18 ;  /* 0x000000ffff107224 */ /* 0x000fe200078e0012 */
[----:B------:R-:W-:-:S03]  /*0810*/  PRMT R18, R11, 0x9910, RZ ;  /* 0x000099100b127816 */ /* 0x000fc600000000ff */
[----:B------:R-:W-:Y:S01]  /*0820*/  IMAD.MOV.U32 R11, RZ, RZ, R17 ;  /* 0x000000ffff0b7224 */ /* 0x000fe200078e0011 */
[----:B------:R-:W-:Y:S01]  /*0830*/  ISETP.NE.AND P2, PT, R16, RZ, PT ;  /* 0x000000ff1000720c */ /* 0x000fe20003f45270 */
[----:B------:R-:W-:Y:S01]  /*0840*/  IMAD.MOV.U32 R16, RZ, RZ, R18 ;  /* 0x000000ffff107224 */ /* 0x000fe200078e0012 */
[----:B------:R-:W-:Y:S02]  /*0850*/  ISETP.NE.AND P1, PT, R10, RZ, PT ;  /* 0x000000ff0a00720c */ /* 0x000fe40003f25270 */
[----:B------:R-:W-:Y:S02]  /*0860*/  ISETP.NE.AND P3, PT, R11, RZ, PT ;  /* 0x000000ff0b00720c */ /* 0x000fe40003f65270 */
[----:B------:R-:W-:Y:S02]  /*0870*/  SEL R10, RZ, 0x1, !P1 ;  /* 0x00000001ff0a7807 */ /* 0x000fe40004800000 */
[----:B------:R-:W-:Y:S02]  /*0880*/  SEL R11, RZ, 0x1, !P2 ;  /* 0x00000001ff0b7807 */ /* 0x000fe40005000000 */
[----:B------:R-:W-:-:S02]  /*0890*/  ISETP.NE.AND P1, PT, R16, RZ, PT ;  /* 0x000000ff1000720c */ /* 0x000fc40003f25270 */
[----:B------:R-:W-:Y:S02]  /*08a0*/  LOP3.LUT R9, R11, R9, R10, 0xfe, !PT ;  /* 0x000000090b097212 */ /* 0x000fe400078efe0a */
[----:B------:R-:W-:Y:S02]  /*08b0*/  SEL R11, RZ, 0x1, !P1 ;  /* 0x00000001ff0b7807 */ /* 0x000fe40004800000 */
[----:B------:R-:W-:Y:S02]  /*08c0*/  ISETP.NE.AND P1, PT, R8, UR4, PT ;  /* 0x0000000408007c0c */ /* 0x000fe4000bf25270 */
[----:B------:R-:W-:-:S04]  /*08d0*/  SEL R10, RZ, 0x1, !P3 ;  /* 0x00000001ff0a7807 */ /* 0x000fc80005800000 */
[----:B------:R-:W-:-:S07]  /*08e0*/  LOP3.LUT R9, R11, R9, R10, 0xfe, !PT ;  /* 0x000000090b097212 */ /* 0x000fce00078efe0a */
[----:B------:R-:W-:Y:S05]  /*08f0*/  @P1 BRA `(.L_x_58) ;  /* 0xfffffff800301947 */ /* 0x000fea000383ffff */
.L_x_57:
[----:B------:R-:W-:Y:S05]  /*0900*/  @!P0 BRA `(.L_x_59) ;  /* 0x0000000400a88947 */ /* 0x000fea0003800000 */
[----:B------:R-:W-:Y:S02]  /*0910*/  ISETP.GE.U32.AND P1, PT, R6, 0x4, PT ;  /* 0x000000040600780c */ /* 0x000fe40003f26070 */
[----:B------:R-:W-:-:S04]  /*0920*/  LOP3.LUT R24, R4, 0x3, RZ, 0xc0, !PT ;  /* 0x0000000304187812 */ /* 0x000fc800078ec0ff */
[----:B------:R-:W-:-:S07]  /*0930*/  ISETP.NE.AND P0, PT, R24, RZ, PT ;  /* 0x000000ff1800720c */ /* 0x000fce0003f05270 */
[----:B------:R-:W-:Y:S06]  /*0940*/  @!P1 BRA `(.L_x_60) ;  /* 0x0000000000c49947 */ /* 0x000fec0003800000 */
[----:B------:R-:W0:Y:S01]  /*0950*/  LDC.64 R20, c[0x0][0x388] ;  /* 0x0000e200ff147b82 */ /* 0x000e220000000a00 */
[----:B------:R-:W-:-:S07]  /*0960*/  IMAD R11, R2, R8, R5 ;  /* 0x00000008020b7224 */ /* 0x000fce00078e0205 */
[----:B------:R-:W2:Y:S01]  /*0970*/  LDC.64 R26, c[0x0][0x380] ;  /* 0x0000e000ff1a7b82 */ /* 0x000ea20000000a00 */
[----:B0-----:R-:W-:-:S05]  /*0980*/  IMAD.WIDE R20, R11, 0x2, R20 ;  /* 0x000000020b147825 */ /* 0x001fca00078e0214 */
[----:B-1----:R0:W3:Y:S01]  /*0990*/  LDG.E.U16 R23, desc[UR12][R20.64] ;  /* 0x0000000c14177981 */ /* 0x0020e2000c1e1500 */
[----:B--2---:R-:W-:-:S04]  /*09a0*/  IMAD.WIDE R26, R11, 0x2, R26 ;  /* 0x000000020b1a7825 */ /* 0x004fc800078e021a */
[C---:B------:R-:W-:Y:S01]  /*09b0*/  IMAD.WIDE R18, R2.reuse, 0x2, R20 ;  /* 0x0000000202127825 */ /* 0x040fe200078e0214 */
[----:B------:R-:W3:Y:S03]  /*09c0*/  LDG.E.U16.CONSTANT R6, desc[UR12][R26.64] ;  /* 0x0000000c1a067981 */ /* 0x000ee6000c1e9500 */
[C---:B------:R-:W-:Y:S01]  /*09d0*/  IMAD.WIDE R10, R2.reuse, 0x2, R26 ;  /* 0x00000002020a7825 */ /* 0x040fe200078e021a */
[----:B------:R-:W2:Y:S03]  /*09e0*/  LDG.E.U16 R22, desc[UR12][R18.64] ;  /* 0x0000000c12167981 */ /* 0x000ea6000c1e1500 */
[C---:B------:R-:W-:Y:S01]  /*09f0*/  IMAD.WIDE R12, R2.reuse, 0x2, R18 ;  /* 0x00000002020c7825 */ /* 0x040fe200078e0212 */
[----:B------:R-:W2:Y:S03]  /*0a00*/  LDG.E.U16.CONSTANT R25, desc[UR12][R10.64] ;  /* 0x0000000c0a197981 */ /* 0x000ea6000c1e9500 */
[C---:B------:R-:W-:Y:S01]  /*0a10*/  IMAD.WIDE R14, R2.reuse, 0x2, R10 ;  /* 0x00000002020e7825 */ /* 0x040fe200078e020a */
[----:B------:R-:W4:Y:S03]  /*0a20*/  LDG.E.U16 R28, desc[UR12][R12.64] ;  /* 0x0000000c0c1c7981 */ /* 0x000f26000c1e1500 */
[C---:B------:R-:W-:Y:S01]  /*0a30*/  IMAD.WIDE R16, R2.reuse, 0x2, R12 ;  /* 0x0000000202107825 */ /* 0x040fe200078e020c */
[----:B------:R-:W4:Y:S03]  /*0a40*/  LDG.E.U16.CONSTANT R29, desc[UR12][R14.64] ;  /* 0x0000000c0e1d7981 */ /* 0x000f26000c1e9500 */
[----:B0-----:R-:W-:-:S02]  /*0a50*/  IMAD.WIDE R20, R2, 0x2, R14 ;  /* 0x0000000202147825 */ /* 0x001fc400078e020e */
[----:B------:R-:W5:Y:S04]  /*0a60*/  LDG.E.U16 R16, desc[UR12][R16.64] ;  /* 0x0000000c10107981 */ /* 0x000f68000c1e1500 */
[----:B------:R-:W5:Y:S01]  /*0a70*/  LDG.E.U16.CONSTANT R21, desc[UR12][R20.64] ;  /* 0x0000000c14157981 */ /* 0x000f62000c1e9500 */
[----:B------:R-:W-:Y:S02]  /*0a80*/  VIADD R8, R8, 0x4 ;  /* 0x0000000408087836 */ /* 0x000fe40000000000 */
[----:B---3--:R-:W-:-:S05]  /*0a90*/  HADD2 R6, R23.H0_H0, -R6.H0_H0 ;  /* 0xa000000617067230 */ /* 0x008fca0000000800 */
[C-C-:B------:R-:W-:Y:S02]  /*0aa0*/  HSETP2.GT.AND P1, PT, R6.reuse.H0_H0, R7.reuse.H0_H0, PT ;  /* 0x2000000706007234 */ /* 0x140fe40003f24800 */
[----:B------:R-:W-:Y:S01]  /*0ab0*/  HSETP2.GEU.AND P2, PT, R6.H0_H0, -R7.H0_H0, PT ;  /* 0xa000000706007234 */ /* 0x000fe20003f4e800 */
[----:B--2---:R-:W-:Y:S02]  /*0ac0*/  HADD2 R22, R22.H0_H0, -R25.H0_H0 ;  /* 0xa000001916167230 */ /* 0x004fe40000000800 */
[----:B------:R-:W-:Y:S02]  /*0ad0*/  SEL R6, RZ, 0x1, !P1 ;  /* 0x00000001ff067807 */ /* 0x000fe40004800000 */
[----:B------:R-:W-:Y:S02]  /*0ae0*/  SEL R11, RZ, 0x1, P2 ;  /* 0x00000001ff0b7807 */ /* 0x000fe40001000000 */
[C-C-:B------:R-:W-:Y:S02]  /*0af0*/  HSETP2.GT.AND P1, PT, R22.reuse.H0_H0, R7.reuse.H0_H0, PT ;  /* 0x2000000716007234 */ /* 0x140fe40003f24800 */
[----:B------:R-:W-:Y:S01]  /*0b00*/  HSETP2.GEU.AND P2, PT, R22.H0_H0, -R7.H0_H0, PT ;  /* 0xa000000716007234 */ /* 0x000fe20003f4e800 */
[----:B----4-:R-:W-:Y:S01]  /*0b10*/  HADD2 R28, R28.H0_H0, -R29.H0_H0 ;  /* 0xa000001d1c1c7230 */ /* 0x010fe20000000800 */
[----:B------:R-:W-:-:S02]  /*0b20*/  LOP3.LUT R6, R11, R6, RZ, 0xfc, !PT ;  /* 0x000000060b067212 */ /* 0x000fc400078efcff */
[----:B------:R-:W-:Y:S02]  /*0b30*/  SEL R11, RZ, 0x1, !P1 ;  /* 0x00000001ff0b7807 */ /* 0x000fe40004800000 */
[----:B------:R-:W-:Y:S02]  /*0b40*/  SEL R10, RZ, 0x1, P2 ;  /* 0x00000001ff0a7807 */ /* 0x000fe40001000000 */
[----:B------:R-:W-:Y:S01]  /*0b50*/  HSETP2.GT.AND P1, PT, R28.H0_H0, R7.H0_H0, PT ;  /* 0x200000071c007234 */ /* 0x000fe20003f24800 */
[----:B-----5:R-:W-:Y:S01]  /*0b60*/  HADD2 R16, R16.H0_H0, -R21.H0_H0 ;  /* 0xa000001510107230 */ /* 0x020fe20000000800 */
[----:B------:R-:W-:Y:S02]  /*0b70*/  HSETP2.GEU.AND P2, PT, R28.H0_H0, -R7.H0_H0, PT ;  /* 0xa00000071c007234 */ /* 0x000fe40003f4e800 */
[----:B------:R-:W-:Y:S02]  /*0b80*/  LOP3.LUT R6, R6, R10, R11, 0xfe, !PT ;  /* 0x0000000a06067212 */ /* 0x000fe400078efe0b */
[----:B------:R-:W-:-:S02]  /*0b90*/  SEL R11, RZ, 0x1, !P1 ;  /* 0x00000001ff0b7807 */ /* 0x000fc40004800000 */
[----:B------:R-:W-:Y:S02]  /*0ba0*/  SEL R10, RZ, 0x1, P2 ;  /* 0x00000001ff0a7807 */ /* 0x000fe40001000000 */
[C-C-:B------:R-:W-:Y:S02]  /*0bb0*/  HSETP2.GT.AND P1, PT, R16.reuse.H0_H0, R7.reuse.H0_H0, PT ;  /* 0x2000000710007234 */ /* 0x140fe40003f24800 */
[----:B------:R-:W-:Y:S02]  /*0bc0*/  HSETP2.GEU.AND P2, PT, R16.H0_H0, -R7.H0_H0, PT ;  /* 0xa000000710007234 */ /* 0x000fe40003f4e800 */
[----:B------:R-:W-:Y:S02]  /*0bd0*/  LOP3.LUT R6, R6, R10, R11, 0xfe, !PT ;  /* 0x0000000a06067212 */ /* 0x000fe400078efe0b */
[----:B------:R-:W-:Y:S02]  /*0be0*/  SEL R11, RZ, 0x1, !P1 ;  /* 0x00000001ff0b7807 */ /* 0x000fe40004800000 */
[----:B------:R-:W-:-:S04]  /*0bf0*/  SEL R10, RZ, 0x1, P2 ;  /* 0x00000001ff0a7807 */ /* 0x000fc80001000000 */
[----:B------:R-:W-:-:S04]  /*0c00*/  LOP3.LUT R6, R6, R10, R11, 0xfe, !PT ;  /* 0x0000000a06067212 */ /* 0x000fc800078efe0b */
[----:B------:R-:W-:-:S04]  /*0c10*/  PRMT R6, R6, 0x9910, RZ ;  /* 0x0000991006067816 */ /* 0x000fc800000000ff */
[----:B------:R-:W-:-:S04]  /*0c20*/  ISETP.NE.AND P1, PT, R6, RZ, PT ;  /* 0x000000ff0600720c */ /* 0x000fc80003f25270 */
[----:B------:R-:W-:-:S04]  /*0c30*/  SEL R6, RZ, 0x1, !P1 ;  /* 0x00000001ff067807 */ /* 0x000fc80004800000 */
[----:B------:R-:W-:-:S04]  /*0c40*/  LOP3.LUT R6, R9, R6, RZ, 0xfc, !PT ;  /* 0x0000000609067212 */ /* 0x000fc800078efcff */
[----:B------:R-:W-:-:S07]  /*0c50*/  PRMT R9, R6, 0x7610, R9 ;  /* 0x0000761006097816 */ /* 0x000fce0000000009 */
.L_x_60:
[----:B------:R-:W-:Y:S05]  /*0c60*/  @!P0 BRA `(.L_x_59) ;  /* 0x0000000000d08947 */ /* 0x000fea0003800000 */
[----:B------:R-:W-:Y:S02]  /*0c70*/  ISETP.NE.AND P1, PT, R24, 0x1, PT ;  /* 0x000000011800780c */ /* 0x000fe40003f25270 */
[----:B------:R-:W-:-:S04]  /*0c80*/  LOP3.LUT R4, R4, 0x1, RZ, 0xc0, !PT ;  /* 0x0000000104047812 */ /* 0x000fc800078ec0ff */
[----:B------:R-:W-:-:S07]  /*0c90*/  ISETP.NE.U32.AND P0, PT, R4, 0x1, PT ;  /* 0x000000010400780c */ /* 0x000fce0003f05070 */
[----:B------:R-:W-:Y:S06]  /*0ca0*/  @!P1 BRA `(.L_x_61) ;  /* 0x0000000000749947 */ /* 0x000fec0003800000 */
[----:B------:R-:W0:Y:S01]  /*0cb0*/  LDC.64 R10, c[0x0][0x388] ;  /* 0x0000e200ff0a7b82 */ /* 0x000e220000000a00 */
[----:B------:R-:W-:-:S07]  /*0cc0*/  IMAD R15, R2, R8, R5 ;  /* 0x00000008020f7224 */ /* 0x000fce00078e0205 */
[----:B------:R-:W2:Y:S01]  /*0cd0*/  LDC.64 R12, c[0x0][0x380] ;  /* 0x0000e000ff0c7b82 */ /* 0x000ea20000000a00 */
[----:B0-----:R-:W-:-:S05]  /*0ce0*/  IMAD.WIDE R10, R15, 0x2, R10 ;  /* 0x000000020f0a7825 */ /* 0x001fca00078e020a */
[----:B-1----:R-:W3:Y:S01]  /*0cf0*/  LDG.E.U16 R4, desc[UR12][R10.64] ;  /* 0x0000000c0a047981 */ /* 0x002ee2000c1e1500 */
[----:B--2---:R-:W-:-:S04]  /*0d00*/  IMAD.WIDE R12, R15, 0x2, R12 ;  /* 0x000000020f0c7825 */ /* 0x004fc800078e020c */
[C---:B------:R-:W-:Y:S01]  /*0d10*/  IMAD.WIDE R14, R2.reuse, 0x2, R10 ;  /* 0x00000002020e7825 */ /* 0x040fe200078e020a */
[----:B------:R-:W3:Y:S03]  /*0d20*/  LDG.E.U16.CONSTANT R19, desc[UR12][R12.64] ;  /* 0x0000000c0c137981 */ /* 0x000ee6000c1e9500 */
[----:B------:R-:W-:Y:S02]  /*0d30*/  IMAD.WIDE R16, R2, 0x2, R12 ;  /* 0x0000000202107825 */ /* 0x000fe400078e020c */
[----:B------:R-:W2:Y:S04]  /*0d40*/  LDG.E.U16 R14, desc[UR12][R14.64] ;  /* 0x0000000c0e0e7981 */ /* 0x000ea8000c1e1500 */
[----:B------:R-:W2:Y:S01]  /*0d50*/  LDG.E.U16.CONSTANT R17, desc[UR12][R16.64] ;  /* 0x0000000c10117981 */ /* 0x000ea2000c1e9500 */
[----:B------:R-:W-:-:S02]  /*0d60*/  VIADD R8, R8, 0x2 ;  /* 0x0000000208087836 */ /* 0x000fc40000000000 */
[----:B---3--:R-:W-:-:S05]  /*0d70*/  HADD2 R4, R4.H0_H0, -R19.H0_H0 ;  /* 0xa000001304047230 */ /* 0x008fca0000000800 */
[C-C-:B------:R-:W-:Y:S02]  /*0d80*/  HSETP2.GT.AND P1, PT, R4.reuse.H0_H0, R7.reuse.H0_H0, PT ;  /* 0x2000000704007234 */ /* 0x140fe40003f24800 */
[----:B------:R-:W-:Y:S01]  /*0d90*/  HSETP2.GEU.AND P2, PT, R4.H0_H0, -R7.H0_H0, PT ;  /* 0xa000000704007234 */ /* 0x000fe20003f4e800 */
[----:B--2---:R-:W-:Y:S02]  /*0da0*/  HADD2 R17, R14.H0_H0, -R17.H0_H0 ;  /* 0xa00000110e117230 */ /* 0x004fe40000000800 */
[----:B------:R-:W-:Y:S02]  /*0db0*/  SEL R4, RZ, 0x1, !P1 ;  /* 0x00000001ff047807 */ /* 0x000fe40004800000 */
[----:B------:R-:W-:Y:S02]  /*0dc0*/  SEL R11, RZ, 0x1, P2 ;  /* 0x00000001ff0b7807 */ /* 0x000fe40001000000 */
[C-C-:B------:R-:W-:Y:S02]  /*0dd0*/  HSETP2.GT.AND P1, PT, R17.reuse.H0_H0, R7.reuse.H0_H0, PT ;  /* 0x2000000711007234 */ /* 0x140fe40003f24800 */
[----:B------:R-:W-:-:S02]  /*0de0*/  HSETP2.GEU.AND P2, PT, R17.H0_H0, -R7.H0_H0, PT ;  /* 0xa000000711007234 */ /* 0x000fc40003f4e800 */
[----:B------:R-:W-:Y:S02]  /*0df0*/  LOP3.LUT R4, R11, R4, RZ, 0xfc, !PT ;  /* 0x000000040b047212 */ /* 0x000fe400078efcff */
        /* <DEDUP_REMOVED lines=8> */
.L_x_61:
[----:B------:R-:W-:Y:S05]  /*0e80*/  @P0 BRA `(.L_x_59) ;  /* 0x0000000000480947 */ /* 0x000fea0003800000 */
[----:B------:R-:W0:Y:S01]  /*0e90*/  LDC.64 R10, c[0x0][0x388] ;  /* 0x0000e200ff0a7b82 */ /* 0x000e220000000a00 */
[----:B------:R-:W-:-:S07]  /*0ea0*/  IMAD R15, R2, R8, R5 ;  /* 0x00000008020f7224 */ /* 0x000fce00078e0205 */
[----:B------:R-:W2:Y:S01]  /*0eb0*/  LDC.64 R12, c[0x0][0x380] ;  /* 0x0000e000ff0c7b82 */ /* 0x000ea20000000a00 */
[----:B0-----:R-:W-:-:S06]  /*0ec0*/  IMAD.WIDE R10, R15, 0x2, R10 ;  /* 0x000000020f0a7825 */ /* 0x001fcc00078e020a */
[----:B-1----:R-:W3:Y:S01]  /*0ed0*/  LDG.E.U16 R10, desc[UR12][R10.64] ;  /* 0x0000000c0a0a7981 */ /* 0x002ee2000c1e1500 */
[----:B--2---:R-:W-:-:S06]  /*0ee0*/  IMAD.WIDE R12, R15, 0x2, R12 ;  /* 0x000000020f0c7825 */ /* 0x004fcc00078e020c */
[----:B------:R-:W3:Y:S02]  /*0ef0*/  LDG.E.U16.CONSTANT R13, desc[UR12][R12.64] ;  /* 0x0000000c0c0d7981 */ /* 0x000ee4000c1e9500 */
[----:B---3--:R-:W-:-:S05]  /*0f00*/  HADD2 R13, R10.H0_H0, -R13.H0_H0 ;  /* 0xa000000d0a0d7230 */ /* 0x008fca0000000800 */
[C-C-:B------:R-:W-:Y:S02]  /*0f10*/  HSETP2.GT.AND P0, PT, R13.reuse.H0_H0, R7.reuse.H0_H0, PT ;  /* 0x200000070d007234 */ /* 0x140fe40003f04800 */
[----:B------:R-:W-:-:S03]  /*0f20*/  HSETP2.GEU.AND P1, PT, R13.H0_H0, -R7.H0_H0, PT ;  /* 0xa00000070d007234 */ /* 0x000fc60003f2e800 */
[----:B------:R-:W-:Y:S02]  /*0f30*/  SEL R4, RZ, 0x1, !P0 ;  /* 0x00000001ff047807 */ /* 0x000fe40004000000 */
[----:B------:R-:W-:-:S04]  /*0f40*/  SEL R7, RZ, 0x1, P1 ;  /* 0x00000001ff077807 */ /* 0x000fc80000800000 */
[----:B------:R-:W-:-:S04]  /*0f50*/  LOP3.LUT R4, R7, R4, RZ, 0xfc, !PT ;  /* 0x0000000407047212 */ /* 0x000fc800078efcff */
[----:B------:R-:W-:-:S04]  /*0f60*/  PRMT R4, R4, 0x9910, RZ ;  /* 0x0000991004047816 */ /* 0x000fc800000000ff */
[----:B------:R-:W-:-:S04]  /*0f70*/  ISETP.NE.AND P0, PT, R4, RZ, PT ;  /* 0x000000ff0400720c */ /* 0x000fc80003f05270 */
[----:B------:R-:W-:-:S04]  /*0f80*/  SEL R4, RZ, 0x1, !P0 ;  /* 0x00000001ff047807 */ /* 0x000fc80004000000 */
[----:B------:R-:W-:-:S04]  /*0f90*/  LOP3.LUT R4, R9, R4, RZ, 0xfc, !PT ;  /* 0x0000000409047212 */ /* 0x000fc800078efcff */
[----:B------:R-:W-:-:S07]  /*0fa0*/  PRMT R9, R4, 0x7610, R9 ;  /* 0x0000761004097816 */ /* 0x000fce0000000009 */
.L_x_59:
[----:B------:R-:W-:-:S13]  /*0fb0*/  LOP3.LUT P0, RZ, R9, 0xff, RZ, 0xc0, !PT ;  /* 0x000000ff09ff7812 */ /* 0x000fda000780c0ff */
[----:B-1----:R-:W-:Y:S05]  /*0fc0*/  @!P0 EXIT ;  /* 0x000000000000894d */ /* 0x002fea0003800000 */
[----:B------:R-:W-:Y:S01]  /*0fd0*/  IABS R11, R3 ;  /* 0x00000003000b7213 */ /* 0x000fe20000000000 */
[----:B------:R-:W0:Y:S01]  /*0fe0*/  LDCU UR7, c[0x0][0x3a8] ;  /* 0x00007500ff0777ac */ /* 0x000e220008000800 */
[----:B------:R-:W-:Y:S02]  /*0ff0*/  ISETP.GE.AND P2, PT, R5, RZ, PT ;  /* 0x000000ff0500720c */ /* 0x000fe40003f46270 */
[----:B------:R-:W1:Y:S01]  /*1000*/  I2F.RP R4, R11 ;  /* 0x0000000b00047306 */ /* 0x000e620000209400 */
[----:B------:R-:W2:Y:S07]  /*1010*/  LDCU UR4, c[0x0][0x3a4] ;  /* 0x00007480ff0477ac */ /* 0x000eae0008000800 */
[----:B-1----:R-:W1:Y:S01]  /*1020*/  MUFU.RCP R4, R4 ;  /* 0x0000000400047308 */ /* 0x002e620000001000 */
[----:B0-----:R-:W-:-:S04]  /*1030*/  UISETP.GE.AND UP0, UPT, UR7, URZ, UPT ;  /* 0x000000ff0700728c */ /* 0x001fc8000bf06270 */
[----:B--2---:R-:W-:Y:S01]  /*1040*/  UISETP.LT.OR UP0, UPT, UR4, URZ, !UP0 ;  /* 0x000000ff0400728c */ /* 0x004fe2000c701670 */
[----:B-1----:R-:W-:-:S04]  /*1050*/  VIADD R6, R4, 0xffffffe ;  /* 0x0ffffffe04067836 */ /* 0x002fc80000000000 */
[----:B------:R0:W1:Y:S02]  /*1060*/  F2I.FTZ.U32.TRUNC.NTZ R7, R6 ;  /* 0x0000000600077305 */ /* 0x000064000021f000 */
[----:B0-----:R-:W-:Y:S02]  /*1070*/  IMAD.MOV.U32 R6, RZ, RZ, RZ ;  /* 0x000000ffff067224 */ /* 0x001fe400078e00ff */
[----:B-1----:R-:W-:-:S04]  /*1080*/  IMAD.MOV R8, RZ, RZ, -R7 ;  /* 0x000000ffff087224 */ /* 0x002fc800078e0a07 */
[----:B------:R-:W-:Y:S01]  /*1090*/  IMAD R9, R8, R11, RZ ;  /* 0x0000000b08097224 */ /* 0x000fe200078e02ff */
[----:B------:R-:W-:-:S03]  /*10a0*/  IABS R8, R5 ;  /* 0x0000000500087213 */ /* 0x000fc60000000000 */
[----:B------:R-:W-:-:S06]  /*10b0*/  IMAD.HI.U32 R7, R7, R9, R6 ;  /* 0x0000000907077227 */ /* 0x000fcc00078e0006 */
[----:B------:R-:W-:-:S04]  /*10c0*/  IMAD.HI.U32 R7, R7, R8, RZ ;  /* 0x0000000807077227 */ /* 0x000fc800078e00ff */
[----:B------:R-:W-:-:S04]  /*10d0*/  IMAD.MOV R4, RZ, RZ, -R7 ;  /* 0x000000ffff047224 */ /* 0x000fc800078e0a07 */
[----:B------:R-:W-:-:S05]  /*10e0*/  IMAD R4, R11, R4, R8 ;  /* 0x000000040b047224 */ /* 0x000fca00078e0208 */
[----:B------:R-:W-:-:S13]  /*10f0*/  ISETP.GT.U32.AND P1, PT, R11, R4, PT ;  /* 0x000000040b00720c */ /* 0x000fda0003f24070 */
[----:B------:R-:W-:-:S04]  /*1100*/  @!P1 IMAD.IADD R4, R4, 0x1, -R11 ;  /* 0x0000000104049824 */ /* 0x000fc800078e0a0b */
[----:B------:R-:W-:Y:S01]  /*1110*/  IMAD.IADD R9, R4, 0x1, -R11 ;  /* 0x0000000104097824 */ /* 0x000fe200078e0a0b */
[----:B------:R-:W-:-:S04]  /*1120*/  ISETP.GT.U32.AND P0, PT, R11, R4, PT ;  /* 0x000000040b00720c */ /* 0x000fc80003f04070 */
[----:B------:R-:W-:-:S05]  /*1130*/  SEL R9, R9, R4, !P0 ;  /* 0x0000000409097207 */ /* 0x000fca0004000000 */
[----:B------:R-:W-:Y:S01]  /*1140*/  @!P2 IMAD.MOV R9, RZ, RZ, -R9 ;  /* 0x000000ffff09a224 */ /* 0x000fe200078e0a09 */
[----:B------:R-:W-:Y:S06]  /*1150*/  BRA.U UP0, `(.L_x_62) ;  /* 0x0000000500a07547 */ /* 0x000fec000b800000 */
[----:B------:R-:W-:Y:S01]  /*1160*/  ISETP.GE.U32.AND P0, PT, R4, R11, PT ;  /* 0x0000000b0400720c */ /* 0x000fe20003f06070 */
[----:B------:R-:W-:Y:S01]  /*1170*/  @!P1 VIADD R7, R7, 0x1 ;  /* 0x0000000107079836 */ /* 0x000fe20000000000 */
[-C--:B------:R-:W-:Y:S01]  /*1180*/  LOP3.LUT R4, R5, R3.reuse, RZ, 0x3c, !PT ;  /* 0x0000000305047212 */ /* 0x080fe200078e3cff */
[----:B------:R-:W-:Y:S01]  /*1190*/  USHF.L.U32 UR6, UR7, 0x1, URZ ;  /* 0x0000000107067899 */ /* 0x000fe200080006ff */
[----:B------:R-:W-:Y:S01]  /*11a0*/  LOP3.LUT R8, RZ, R3, RZ, 0x33, !PT ;  /* 0x00000003ff087212 */ /* 0x000fe200078e33ff */
[----:B------:R-:W-:Y:S01]  /*11b0*/  UIADD3 UR4, UPT, UPT, -UR4, URZ, URZ ;  /* 0x000000ff04047290 */ /* 0x000fe2000fffe1ff */
[----:B------:R-:W-:Y:S01]  /*11c0*/  ISETP.GE.AND P2, PT, R4, RZ, PT ;  /* 0x000000ff0400720c */ /* 0x000fe20003f46270 */
[----:B------:R-:W-:Y:S02]  /*11d0*/  ULOP3.LUT UR6, UR6, 0xfffffffc, URZ, 0xc0, !UPT ;  /* 0xfffffffc06067892 */ /* 0x000fe4000f8ec0ff */
[----:B------:R-:W-:Y:S02]  /*11e0*/  UIADD3 UR9, UPT, UPT, -UR7, URZ, URZ ;  /* 0x000000ff07097290 */ /* 0x000fe4000fffe1ff */
[----:B------:R-:W-:-:S02]  /*11f0*/  UIADD3 UR8, UPT, UPT, -UR7, 0x1, URZ ;  /* 0x0000000107087890 */ /* 0x000fc4000fffe1ff */
[----:B------:R-:W-:Y:S01]  /*1200*/  @P0 VIADD R7, R7, 0x1 ;  /* 0x0000000107070836 */ /* 0x000fe20000000000 */
[----:B------:R-:W-:Y:S01]  /*1210*/  ISETP.NE.AND P0, PT, R3, RZ, PT ;  /* 0x000000ff0300720c */ /* 0x000fe20003f05270 */
[----:B------:R-:W-:-:S03]  /*1220*/  UIADD3 UR10, UPT, UPT, -UR6, URZ, URZ ;  /* 0x000000ff060a7290 */ /* 0x000fc6000fffe1ff */
[----:B------:R-:W-:Y:S01]  /*1230*/  SEL R4, R8, R9, !P0 ;  /* 0x0000000908047207 */ /* 0x000fe20004000000 */
[----:B------:R-:W-:-:S04]  /*1240*/  @!P2 IMAD.MOV R7, RZ, RZ, -R7 ;  /* 0x000000ffff07a224 */ /* 0x000fc800078e0a07 */
[----:B------:R-:W-:Y:S01]  /*1250*/  VIADD R9, R4, -UR7 ;  /* 0x8000000704097c36 */ /* 0x000fe20008000000 */
[----:B------:R-:W-:-:S07]  /*1260*/  SEL R8, R8, R7, !P0 ;  /* 0x0000000708087207 */ /* 0x000fce0004000000 */
.L_x_66:
[----:B0-----:R-:W0:Y:S01]  /*1270*/  LDCU UR7, c[0x0][0x3a8] ;  /* 0x00007500ff0777ac */ /* 0x001e220008000800 */
[----:B------:R-:W-:Y:S01]  /*1280*/  VIADD R10, R8, UR4 ;  /* 0x00000004080a7c36 */ /* 0x000fe20008000000 */
[----:B------:R-:W1:Y:S01]  /*1290*/  LDCU UR11, c[0x0][0x39c] ;  /* 0x00007380ff0b77ac */ /* 0x000e620008000800 */
[----:B------:R-:W2:Y:S01]  /*12a0*/  LDCU UR14, c[0x0][0x3a4] ;  /* 0x00007480ff0e77ac */ /* 0x000ea20008000800 */
[----:B------:R-:W-:Y:S01]  /*12b0*/  UMOV UR6, UR4 ;  /* 0x0000000400067c82 */ /* 0x000fe20008000000 */
[----:B------:R-:W-:Y:S02]  /*12c0*/  UIADD3 UR4, UPT, UPT, UR4, 0x1, URZ ;  /* 0x0000000104047890 */ /* 0x000fe4000fffe0ff */
[----:B0-----:R-:W-:Y:S01]  /*12d0*/  UISETP.GE.U32.AND UP1, UPT, UR7, 0x2, UPT ;  /* 0x000000020700788c */ /* 0x001fe2000bf26070 */
[----:B-1----:R-:W-:-:S04]  /*12e0*/  ISETP.GE.AND P0, PT, R10, UR11, PT ;  /* 0x0000000b0a007c0c */ /* 0x002fc8000bf06270 */
[----:B------:R-:W-:Y:S01]  /*12f0*/  ISETP.GT.AND P0, PT, R10, -0x1, !P0 ;  /* 0xffffffff0a00780c */ /* 0x000fe20004704270 */
[----:B--2---:R-:W-:-:S03]  /*1300*/  UISETP.NE.AND UP0, UPT, UR6, UR14, UPT ;  /* 0x0000000e0600728c */ /* 0x004fc6000bf05270 */
[----:B------:R-:W-:Y:S01]  /*1310*/  UMOV UR6, UR9 ;  /* 0x0000000900067c82 */ /* 0x000fe20008000000 */
[----:B------:R-:W-:Y:S08]  /*1320*/  BRA.U !UP1, `(.L_x_63) ;  /* 0x00000001099c7547 */ /* 0x000ff0000b800000 */
[----:B------:R-:W0:Y:S01]  /*1330*/  LDCU UR6, c[0x0][0x398] ;  /* 0x00007300ff0677ac */ /* 0x000e220008000800 */
[--C-:B------:R-:W-:Y:S01]  /*1340*/  IMAD.MOV.U32 R11, RZ, RZ, R9.reuse ;  /* 0x000000ffff0b7224 */ /* 0x100fe200078e0009 */
[----:B------:R-:W1:Y:S01]  /*1350*/  LDCU UR11, c[0x0][0x398] ;  /* 0x00007300ff0b77ac */ /* 0x000e620008000800 */
[----:B------:R-:W2:Y:S01]  /*1360*/  LDCU.64 UR14, c[0x0][0x390] ;  /* 0x00007200ff0e77ac */ /* 0x000ea20008000a00 */
[----:B------:R-:W-:Y:S01]  /*1370*/  UMOV UR7, UR8 ;  /* 0x0000000800077c82 */ /* 0x000fe20008000000 */
[----:B0-----:R-:W-:Y:S01]  /*1380*/  IMAD R3, R10, UR6, R9 ;  /* 0x000000060a037c24 */ /* 0x001fe2000f8e0209 */
[----:B------:R-:W-:-:S06]  /*1390*/  UMOV UR6, UR10 ;  /* 0x0000000a00067c82 */ /* 0x000fcc0008000000 */
.L_x_64:
[C---:B0-----:R-:W-:Y:S01]  /*13a0*/  VIADD R6, R11.reuse, 0x1 ;  /* 0x000000010b067836 */ /* 0x041fe20000000000 */
[C---:B-1----:R-:W-:Y:S01]  /*13b0*/  ISETP.GE.AND P4, PT, R11.reuse, UR11, PT ;  /* 0x0000000b0b007c0c */ /* 0x042fe2000bf86270 */
[C---:B------:R-:W-:Y:S01]  /*13c0*/  VIADD R7, R11.reuse, 0x2 ;  /* 0x000000020b077836 */ /* 0x040fe20000000000 */
[----:B------:R-:W-:Y:S01]  /*13d0*/  UIADD3 UR6, UPT, UPT, UR6, 0x4, URZ ;  /* 0x0000000406067890 */ /* 0x000fe2000fffe0ff */
[----:B------:R-:W-:Y:S01]  /*13e0*/  VIADD R12, R11, 0x3 ;  /* 0x000000030b0c7836 */ /* 0x000fe20000000000 */
[----:B------:R-:W-:Y:S01]  /*13f0*/  ISETP.GE.AND P3, PT, R6, UR11, PT ;  /* 0x0000000b06007c0c */ /* 0x000fe2000bf66270 */
[----:B------:R-:W-:Y:S01]  /*1400*/  IMAD.MOV.U32 R13, RZ, RZ, 0x1 ;  /* 0x00000001ff0d7424 */ /* 0x000fe200078e00ff */
[----:B------:R-:W-:Y:S01]  /*1410*/  ISETP.GE.AND P2, PT, R7, UR11, PT ;  /* 0x0000000b07007c0c */ /* 0x000fe2000bf46270 */
[----:B------:R-:W-:Y:S01]  /*1420*/  IMAD.MOV.U32 R14, RZ, RZ, 0x1 ;  /* 0x00000001ff0e7424 */ /* 0x000fe200078e00ff */
[----:B------:R-:W-:Y:S01]  /*1430*/  ISETP.GE.AND P1, PT, R12, UR11, PT ;  /* 0x0000000b0c007c0c */ /* 0x000fe2000bf26270 */
[----:B------:R-:W-:Y:S01]  /*1440*/  IMAD.MOV.U32 R15, RZ, RZ, 0x1 ;  /* 0x00000001ff0f7424 */ /* 0x000fe200078e00ff */
[C---:B------:R-:W-:Y:S01]  /*1450*/  ISETP.GT.AND P4, PT, R11.reuse, -0x1, !P4 ;  /* 0xffffffff0b00780c */ /* 0x040fe20006784270 */
[----:B------:R-:W-:Y:S01]  /*1460*/  UISETP.NE.AND UP1, UPT, UR6, URZ, UPT ;  /* 0x000000ff0600728c */ /* 0x000fe2000bf25270 */
[----:B------:R-:W-:Y:S01]  /*1470*/  ISETP.GT.AND P3, PT, R6, -0x1, !P3 ;  /* 0xffffffff0600780c */ /* 0x000fe20005f64270 */
[----:B------:R-:W-:Y:S01]  /*1480*/  VIADD R11, R11, 0x4 ;  /* 0x000000040b0b7836 */ /* 0x000fe20000000000 */
[----:B------:R-:W-:Y:S01]  /*1490*/  ISETP.GT.AND P2, PT, R7, -0x1, !P2 ;  /* 0xffffffff0700780c */ /* 0x000fe20005744270 */
[----:B------:R-:W-:Y:S01]  /*14a0*/  UIADD3 UR7, UPT, UPT, UR7, 0x4, URZ ;  /* 0x0000000407077890 */ /* 0x000fe2000fffe0ff */
[----:B------:R-:W-:Y:S01]  /*14b0*/  ISETP.GT.AND P1, PT, R12, -0x1, !P1 ;  /* 0xffffffff0c00780c */ /* 0x000fe20004f24270 */
[----:B------:R-:W-:Y:S01]  /*14c0*/  IMAD.MOV.U32 R12, RZ, RZ, 0x1 ;  /* 0x00000001ff0c7424 */ /* 0x000fe200078e00ff */
[----:B------:R-:W-:-:S02]  /*14d0*/  PLOP3.LUT P4, PT, P0, P4, PT, 0x80, 0x8 ;  /* 0x000000000008781c */ /* 0x000fc40000789070 */
[----:B------:R-:W-:Y:S02]  /*14e0*/  PLOP3.LUT P3, PT, P0, P3, PT, 0x80, 0x8 ;  /* 0x000000000008781c */ /* 0x000fe40000767070 */
[----:B------:R-:W-:Y:S02]  /*14f0*/  PLOP3.LUT P2, PT, P0, P2, PT, 0x80, 0x8 ;  /* 0x000000000008781c */ /* 0x000fe40000745070 */
[----:B------:R-:W-:Y:S02]  /*1500*/  PLOP3.LUT P1, PT, P0, P1, PT, 0x80, 0x8 ;  /* 0x000000000008781c */ /* 0x000fe40000723070 */
[----:B--2---:R-:W-:-:S04]  /*1510*/  IADD3 R6, P5, PT, R3, UR14, RZ ;  /* 0x0000000e03067c10 */ /* 0x004fc8000ffbe0ff */
[C---:B------:R-:W-:Y:S01]  /*1520*/  LEA.HI.X.SX32 R7, R3.reuse, UR15, 0x1, P5 ;  /* 0x0000000f03077c11 */ /* 0x040fe2000a8f0eff */
[----:B------:R-:W-:-:S04]  /*1530*/  VIADD R3, R3, 0x4 ;  /* 0x0000000403037836 */ /* 0x000fc80000000000 */
[----:B------:R0:W-:Y:S04]  /*1540*/  @P4 STG.E.U8 desc[UR12][R6.64], R12 ;  /* 0x0000000c06004986 */ /* 0x0001e8000c10110c */
[----:B------:R0:W-:Y:S04]  /*1550*/  @P3 STG.E.U8 desc[UR12][R6.64+0x1], R13 ;  /* 0x0000010d06003986 */ /* 0x0001e8000c10110c */
[----:B------:R0:W-:Y:S04]  /*1560*/  @P2 STG.E.U8 desc[UR12][R6.64+0x2], R14 ;  /* 0x0000020e06002986 */ /* 0x0001e8000c10110c */
[----:B------:R0:W-:Y:S01]  /*1570*/  @P1 STG.E.U8 desc[UR12][R6.64+0x3], R15 ;  /* 0x0000030f06001986 */ /* 0x0001e2000c10110c */
[----:B------:R-:W-:Y:S05]  /*1580*/  BRA.U UP1, `(.L_x_64) ;  /* 0xfffffffd01847547 */ /* 0x000fea000b83ffff */
[----:B------:R-:W-:-:S12]  /*1590*/  UIADD3 UR6, UPT, UPT, UR7, -0x1, URZ ;  /* 0xffffffff07067890 */ /* 0x000fd8000fffe0ff */
.L_x_63:
[----:B------:R-:W1:Y:S02]  /*15a0*/  LDCU UR7, c[0x0][0x3a8] ;  /* 0x00007500ff0777ac */ /* 0x000e640008000800 */
[----:B-1----:R-:W-:-:S09]  /*15b0*/  ULOP3.LUT UP1, URZ, UR7, 0x1, URZ, 0xc0, !UPT ;  /* 0x0000000107ff7892 */ /* 0x002fd2000f82c0ff */
[----:B------:R-:W-:Y:S05]  /*15c0*/  BRA.U !UP1, `(.L_x_65) ;  /* 0x0000000109507547 */ /* 0x000fea000b800000 */
[----:B------:R-:W1:Y:S01]  /*15d0*/  LDCU UR7, c[0x0][0x398] ;  /* 0x00007300ff0777ac */ /* 0x000e620008000800 */
[----:B------:R-:W-:Y:S02]  /*15e0*/  VIADD R3, R4, UR6 ;  /* 0x0000000604037c36 */ /* 0x000fe40008000000 */
[----:B------:R-:W-:Y:S01]  /*15f0*/  IMAD.MOV.U32 R11, RZ, RZ, 0x1 ;  /* 0x00000001ff0b7424 */ /* 0x000fe200078e00ff */
[----:B------:R-:W2:Y:S01]  /*1600*/  LDCU.64 UR14, c[0x0][0x390] ;  /* 0x00007200ff0e77ac */ /* 0x000ea20008000a00 */
[C---:B0-----:R-:W-:Y:S02]  /*1610*/  VIADD R6, R3.reuse, 0x1 ;  /* 0x0000000103067836 */ /* 0x041fe40000000000 */
[----:B------:R-:W-:Y:S01]  /*1620*/  IMAD.MOV.U32 R12, RZ, RZ, 0x1 ;  /* 0x00000001ff0c7424 */ /* 0x000fe200078e00ff */
[----:B------:R-:W-:Y:S01]  /*1630*/  UIADD3 UR6, UPT, UPT, UR6, 0x2, URZ ;  /* 0x0000000206067890 */ /* 0x000fe2000fffe0ff */
[----:B-1----:R-:W-:Y:S02]  /*1640*/  ISETP.GE.AND P1, PT, R3, UR7, PT ;  /* 0x0000000703007c0c */ /* 0x002fe4000bf26270 */
[----:B------:R-:W-:-:S02]  /*1650*/  ISETP.GE.AND P2, PT, R6, UR7, PT ;  /* 0x0000000706007c0c */ /* 0x000fc4000bf46270 */
[----:B------:R-:W-:Y:S01]  /*1660*/  ISETP.GT.AND P1, PT, R3, -0x1, !P1 ;  /* 0xffffffff0300780c */ /* 0x000fe20004f24270 */
[----:B------:R-:W-:Y:S01]  /*1670*/  IMAD R3, R10, UR7, R3 ;  /* 0x000000070a037c24 */ /* 0x000fe2000f8e0203 */
[----:B------:R-:W-:Y:S02]  /*1680*/  ISETP.GT.AND P2, PT, R6, -0x1, !P2 ;  /* 0xffffffff0600780c */ /* 0x000fe40005744270 */
[----:B------:R-:W-:Y:S02]  /*1690*/  PLOP3.LUT P1, PT, P0, P1, PT, 0x80, 0x8 ;  /* 0x000000000008781c */ /* 0x000fe40000723070 */
[----:B------:R-:W-:Y:S02]  /*16a0*/  PLOP3.LUT P2, PT, P0, P2, PT, 0x80, 0x8 ;  /* 0x000000000008781c */ /* 0x000fe40000745070 */
[----:B--2---:R-:W-:-:S04]  /*16b0*/  IADD3 R6, P3, PT, R3, UR14, RZ ;  /* 0x0000000e03067c10 */ /* 0x004fc8000ff7e0ff */
[----:B------:R-:W-:-:S05]  /*16c0*/  LEA.HI.X.SX32 R7, R3, UR15, 0x1, P3 ;  /* 0x0000000f03077c11 */ /* 0x000fca00098f0eff */
[----:B------:R-:W-:Y:S02]  /*16d0*/  @P1 PRMT R3, R11, 0x7610, R3 ;  /* 0x000076100b031816 */ /* 0x000fe40000000003 */
[----:B------:R-:W-:-:S03]  /*16e0*/  @P2 PRMT R11, R12, 0x7610, R11 ;  /* 0x000076100c0b2816 */ /* 0x000fc6000000000b */
[----:B------:R1:W-:Y:S04]  /*16f0*/  @P1 STG.E.U8 desc[UR12][R6.64], R3 ;  /* 0x0000000306001986 */ /* 0x0003e8000c10110c */
[----:B------:R1:W-:Y:S02]  /*1700*/  @P2 STG.E.U8 desc[UR12][R6.64+0x1], R11 ;  /* 0x0000010b06002986 */ /* 0x0003e4000c10110c */
.L_x_65:
[----:B-1----:R-:W1:Y:S01]  /*1710*/  LDC R3, c[0x0][0x398] ;  /* 0x0000e600ff037b82 */ /* 0x002e620000000800 */
[----:B0-----:R-:W-:Y:S02]  /*1720*/  VIADD R6, R4, UR6 ;  /* 0x0000000604067c36 */ /* 0x001fe40008000000 */
[----:B------:R-:W-:-:S03]  /*1730*/  IMAD.MOV.U32 R11, RZ, RZ, 0x1 ;  /* 0x00000001ff0b7424 */ /* 0x000fc600078e00ff */
[----:B-1----:R-:W-:-:S04]  /*1740*/  ISETP.GE.AND P1, PT, R6, R3, PT ;  /* 0x000000030600720c */ /* 0x002fc80003f26270 */
[----:B------:R-:W-:-:S04]  /*1750*/  ISETP.GT.AND P1, PT, R6, -0x1, !P1 ;  /* 0xffffffff0600780c */ /* 0x000fc80004f24270 */
[----:B------:R-:W-:-:S13]  /*1760*/  PLOP3.LUT P1, PT, P0, P1, PT, 0x80, 0x8 ;  /* 0x000000000008781c */ /* 0x000fda0000723070 */
[----:B------:R-:W0:Y:S01]  /*1770*/  @P1 LDC.64 R12, c[0x0][0x390] ;  /* 0x0000e400ff0c1b82 */ /* 0x000e220000000a00 */
[----:B------:R-:W-:-:S05]  /*1780*/  @P1 IMAD R10, R10, R3, R6 ;  /* 0x000000030a0a1224 */ /* 0x000fca00078e0206 */
[----:B0-----:R-:W-:-:S04]  /*1790*/  @P1 IADD3 R6, P0, PT, R10, R12, RZ ;  /* 0x0000000c0a061210 */ /* 0x001fc80007f1e0ff */
[----:B------:R-:W-:Y:S02]  /*17a0*/  @P1 LEA.HI.X.SX32 R7, R10, R13, 0x1, P0 ;  /* 0x0000000d0a071211 */ /* 0x000fe400000f0eff */
[----:B------:R-:W-:-:S05]  /*17b0*/  @P1 PRMT R10, R11, 0x7610, R10 ;  /* 0x000076100b0a1816 */ /* 0x000fca000000000a */
[----:B------:R0:W-:Y:S01]  /*17c0*/  @P1 STG.E.U8 desc[UR12][R6.64], R10 ;  /* 0x0000000a06001986 */ /* 0x0001e2000c10110c */
[----:B------:R-:W-:Y:S05]  /*17d0*/  BRA.U UP0, `(.L_x_66) ;  /* 0xfffffff900a47547 */ /* 0x000fea000b83ffff */
.L_x_62:
[----:B------:R-:W1:Y:S02]  /*17e0*/  LDCU.U8 UR4, c[0x0][0x3b0] ;  /* 0x00007600ff0477ac */ /* 0x000e640008000000 */
[----:B-1----:R-:W-:-:S06]  /*17f0*/  UPRMT UR4, UR4, 0x8880, URZ ;  /* 0x0000888004047896 */ /* 0x002fcc00080000ff */
[----:B------:R-:W-:-:S13]  /*1800*/  ISETP.NE.AND P0, PT, RZ, UR4, PT ;  /* 0x00000004ff007c0c */ /* 0x000fda000bf05270 */
[----:B------:R-:W-:Y:S05]  /*1810*/  @!P0 EXIT ;  /* 0x000000000000894d */ /* 0x000fea0003800000 */
[----:B------:R-:W1:Y:S02]  /*1820*/  LDCU UR4, c[0x0][0x3a0] ;  /* 0x00007400ff0477ac */ /* 0x000e640008000800 */
[----:B-1----:R-:W-:-:S04]  /*1830*/  UISETP.LT.AND UP0, UPT, UR4, 0x1, UPT ;  /* 0x000000010400788c */ /* 0x002fc8000bf01270 */
[----:B------:R-:W-:Y:S02]  /*1840*/  USEL UR6, UR4, 0x1, !UP0 ;  /* 0x0000000104067887 */ /* 0x000fe4000c000000 */
[----:B------:R-:W-:Y:S02]  /*1850*/  UISETP.GE.AND UP0, UPT, UR4, 0x4, UPT ;  /* 0x000000040400788c */ /* 0x000fe4000bf06270 */
[----:B------:R-:W-:Y:S01]  /*1860*/  ULOP3.LUT UR7, UR6, 0x3, URZ, 0xc0, !UPT ;  /* 0x0000000306077892 */ /* 0x000fe2000f8ec0ff */
[----:B------:R-:W-:-:S06]  /*1870*/  UMOV UR4, URZ ;  /* 0x000000ff00047c82 */ /* 0x000fcc0008000000 */
[----:B------:R-:W-:Y:S05]  /*1880*/  BRA.U !UP0, `(.L_x_67) ;  /* 0x00000009084c7547 */ /* 0x000fea000b800000 */
[----:B------:R-:W1:Y:S01]  /*1890*/  LDC.64 R12, c[0x0][0x380] ;  /* 0x0000e000ff0c7b82 */ /* 0x000e620000000a00 */
[----:B------:R-:W-:-:S04]  /*18a0*/  ULOP3.LUT UR4, UR6, 0x7ffffffc, URZ, 0xc0, !UPT ;  /* 0x7ffffffc06047892 */ /* 0x000fc8000f8ec0ff */
[----:B------:R-:W-:-:S03]  /*18b0*/  UIADD3 UR6, UPT, UPT, -UR4, URZ, URZ ;  /* 0x000000ff04067290 */ /* 0x000fc6000fffe1ff */
[----:B0-----:R-:W0:Y:S01]  /*18c0*/  LDC.64 R10, c[0x0][0x388] ;  /* 0x0000e200ff0a7b82 */ /* 0x001e220000000a00 */
[----:B------:R-:W-:-:S09]  /*18d0*/  UISETP.GE.AND UP0, UPT, UR6, URZ, UPT ;  /* 0x000000ff0600728c */ /* 0x000fd2000bf06270 */
[----:B------:R-:W-:Y:S05]  /*18e0*/  BRA.U UP0, `(.L_x_68) ;  /* 0x0000000500e47547 */ /* 0x000fea000b800000 */
[----:B------:R-:W-:Y:S02]  /*18f0*/  UIADD3 UR8, UPT, UPT, -UR6, URZ, URZ ;  /* 0x000000ff06087290 */ /* 0x000fe4000fffe1ff */
[----:B------:R-:W-:Y:S02]  /*1900*/  UPLOP3.LUT UP0, UPT, UPT, UPT, UPT, 0x80, 0x8 ;  /* 0x000000000008789c */ /* 0x000fe40003f0f070 */
[----:B------:R-:W-:-:S09]  /*1910*/  UISETP.GT.AND UP1, UPT, UR8, 0xc, UPT ;  /* 0x0000000c0800788c */ /* 0x000fd2000bf24270 */
[----:B------:R-:W-:Y:S05]  /*1920*/  BRA.U !UP1, `(.L_x_69) ;  /* 0x0000000509287547 */ /* 0x000fea000b800000 */
[----:B------:R-:W-:-:S11]  /*1930*/  UPLOP3.LUT UP0, UPT, UPT, UPT, UPT, 0x40, 0x4 ;  /* 0x000000000004789c */ /* 0x000fd60003f0e870 */
.L_x_70:
[----:B--2---:R-:W2:Y:S02]  /*1940*/  LDC.64 R20, c[0x0][0x380] ;  /* 0x0000e000ff147b82 */ /* 0x004ea40000000a00 */
[----:B--2---:R-:W-:-:S05]  /*1950*/  IMAD.WIDE R8, R5, 0x2, R20 ;  /* 0x0000000205087825 */ /* 0x004fca00078e0214 */
[----:B------:R-:W2:Y:S01]  /*1960*/  LDG.E.U16.CONSTANT R19, desc[UR12][R8.64] ;  /* 0x0000000c08137981 */ /* 0x000ea2000c1e9500 */
[----:B------:R-:W-:-:S05]  /*1970*/  IMAD.WIDE R22, R2, 0x2, R8 ;  /* 0x0000000202167825 */ /* 0x000fca00078e0208 */
[----:B------:R-:W3:Y:S01]  /*1980*/  LDG.E.U16.CONSTANT R25, desc[UR12][R22.64] ;  /* 0x0000000c16197981 */ /* 0x000ee2000c1e9500 */
[----:B------:R-:W-:-:S05]  /*1990*/  IMAD.WIDE R6, R2, 0x2, R22 ;  /* 0x0000000202067825 */ /* 0x000fca00078e0216 */
[----:B------:R-:W4:Y:S01]  /*19a0*/  LDG.E.U16.CONSTANT R28, desc[UR12][R6.64] ;  /* 0x0000000c061c7981 */ /* 0x000f22000c1e9500 */
[----:B------:R-:W-:-:S05]  /*19b0*/  IMAD.WIDE R14, R2, 0x2, R6 ;  /* 0x00000002020e7825 */ /* 0x000fca00078e0206 */
[----:B------:R5:W4:Y:S02]  /*19c0*/  LDG.E.U16.CONSTANT R29, desc[UR12][R14.64] ;  /* 0x0000000c0e1d7981 */ /* 0x000b24000c1e9500 */
[----:B-----5:R-:W5:Y:S01]  /*19d0*/  LDC.64 R14, c[0x0][0x388] ;  /* 0x0000e200ff0e7b82 */ /* 0x020f620000000a00 */
[----:B------:R-:W-:-:S04]  /*19e0*/  IMAD R7, R2, 0x4, R5 ;  /* 0x0000000402077824 */ /* 0x000fc800078e0205 */
[----:B------:R-:W-:-:S05]  /*19f0*/  IMAD.WIDE R26, R7, 0x2, R20 ;  /* 0x00000002071a7825 */ /* 0x000fca00078e0214 */
[----:B------:R1:W4:Y:S01]  /*1a00*/  LDG.E.U16.CONSTANT R24, desc[UR12][R26.64] ;  /* 0x0000000c1a187981 */ /* 0x000322000c1e9500 */
[----:B------:R-:W-:Y:S02]  /*1a10*/  IMAD R9, R2, 0x4, R7 ;  /* 0x0000000402097824 */ /* 0x000fe400078e0207 */
[----:B-----5:R-:W-:-:S04]  /*1a20*/  IMAD.WIDE R16, R5, 0x2, R14 ;  /* 0x0000000205107825 */ /* 0x020fc800078e020e */
[----:B-1----:R-:W-:-:S04]  /*1a30*/  IMAD.WIDE R26, R2, 0x2, R26 ;  /* 0x00000002021a7825 */ /* 0x002fc800078e021a */
[C---:B------:R-:W-:Y:S01]  /*1a40*/  IMAD.WIDE R4, R2.reuse, 0x2, R16 ;  /* 0x0000000202047825 */ /* 0x040fe200078e0210 */
[----:B------:R-:W5:Y:S03]  /*1a50*/  LDG.E.U16.CONSTANT R6, desc[UR12][R26.64] ;  /* 0x0000000c1a067981 */ /* 0x000f66000c1e9500 */
[----:B------:R-:W-:-:S05]  /*1a60*/  IMAD.WIDE R22, R2, 0x2, R26 ;  /* 0x0000000202167825 */ /* 0x000fca00078e021a */
[----:B------:R1:W5:Y:S02]  /*1a70*/  LDG.E.U16.CONSTANT R8, desc[UR12][R22.64] ;  /* 0x0000000c16087981 */ /* 0x000364000c1e9500 */
[C---:B-1----:R-:W-:Y:S02]  /*1a80*/  IMAD.WIDE R22, R2.reuse, 0x2, R22 ;  /* 0x0000000202167825 */ /* 0x042fe400078e0216 */
[----:B--2---:R1:W-:Y:S04]  /*1a90*/  STG.E.U16 desc[UR12][R16.64], R19 ;  /* 0x0000001310007986 */ /* 0x0043e8000c10150c */
[----:B---3--:R2:W-:Y:S01]  /*1aa0*/  STG.E.U16 desc[UR12][R4.64], R25 ;  /* 0x0000001904007986 */ /* 0x0085e2000c10150c */
[----:B-1----:R-:W-:-:S04]  /*1ab0*/  IMAD.WIDE R16, R2, 0x2, R4 ;  /* 0x0000000202107825 */ /* 0x002fc800078e0204 */
[----:B------:R-:W-:Y:S01]  /*1ac0*/  IMAD.WIDE R18, R9, 0x2, R20 ;  /* 0x0000000209127825 */ /* 0x000fe200078e0214 */
[----:B----4-:R1:W-:Y:S03]  /*1ad0*/  STG.E.U16 desc[UR12][R16.64], R28 ;  /* 0x0000001c10007986 */ /* 0x0103e6000c10150c */
[C---:B--2---:R-:W-:Y:S01]  /*1ae0*/  IMAD R5, R2.reuse, 0x4, R9 ;  /* 0x0000000402057824 */ /* 0x044fe200078e0209 */
[----:B------:R2:W3:Y:S01]  /*1af0*/  LDG.E.U16.CONSTANT R25, desc[UR12][R18.64] ;  /* 0x0000000c12197981 */ /* 0x0004e2000c1e9500 */
[----:B------:R-:W-:-:S03]  /*1b00*/  IMAD.WIDE R26, R2, 0x2, R18 ;  /* 0x00000002021a7825 */ /* 0x000fc600078e0212 */
[----:B------:R-:W4:Y:S01]  /*1b10*/  LDG.E.U16.CONSTANT R4, desc[UR12][R22.64] ;  /* 0x0000000c16047981 */ /* 0x000f22000c1e9500 */
[----:B------:R-:W-:-:S04]  /*1b20*/  IMAD.WIDE R20, R5, 0x2, R20 ;  /* 0x0000000205147825 */ /* 0x000fc800078e0214 */
[----:B-1----:R-:W-:-:S05]  /*1b30*/  IMAD.WIDE R16, R2, 0x2, R16 ;  /* 0x0000000202107825 */ /* 0x002fca00078e0210 */
[----:B------:R1:W-:Y:S01]  /*1b40*/  STG.E.U16 desc[UR12][R16.64], R29 ;  /* 0x0000001d10007986 */ /* 0x0003e2000c10150c */
[----:B--2---:R-:W-:-:S03]  /*1b50*/  IMAD.WIDE R18, R2, 0x2, R26 ;  /* 0x0000000202127825 */ /* 0x004fc600078e021a */
[----:B------:R-:W2:Y:S04]  /*1b60*/  LDG.E.U16.CONSTANT R26, desc[UR12][R26.64] ;  /* 0x0000000c1a1a7981 */ /* 0x000ea8000c1e9500 */
[----:B------:R0:W2:Y:S01]  /*1b70*/  LDG.E.U16.CONSTANT R28, desc[UR12][R18.64] ;  /* 0x0000000c121c7981 */ /* 0x0000a2000c1e9500 */
[----:B-1----:R-:W-:-:S03]  /*1b80*/  IMAD.WIDE R16, R2, 0x2, R20 ;  /* 0x0000000202107825 */ /* 0x002fc600078e0214 */
[----:B------:R1:W2:Y:S01]  /*1b90*/  LDG.E.U16.CONSTANT R27, desc[UR12][R20.64] ;  /* 0x0000000c141b7981 */ /* 0x0002a2000c1e9500 */
[----:B0-----:R-:W-:-:S03]  /*1ba0*/  IMAD.WIDE R18, R2, 0x2, R18 ;  /* 0x0000000202127825 */ /* 0x001fc600078e0212 */
[----:B------:R0:W2:Y:S01]  /*1bb0*/  LDG.E.U16.CONSTANT R29, desc[UR12][R16.64] ;  /* 0x0000000c101d7981 */ /* 0x0000a2000c1e9500 */
[----:B-1----:R-:W-:-:S03]  /*1bc0*/  IMAD.WIDE R20, R2, 0x2, R16 ;  /* 0x0000000202147825 */ /* 0x002fc600078e0210 */
[----:B------:R-:W2:Y:S01]  /*1bd0*/  LDG.E.U16.CONSTANT R18, desc[UR12][R18.64] ;  /* 0x0000000c12127981 */ /* 0x000ea2000c1e9500 */
[----:B------:R-:W-:-:S03]  /*1be0*/  IMAD.WIDE R22, R2, 0x2, R20 ;  /* 0x0000000202167825 */ /* 0x000fc600078e0214 */
[----:B------:R1:W2:Y:S04]  /*1bf0*/  LDG.E.U16.CONSTANT R19, desc[UR12][R20.64] ;  /* 0x0000000c14137981 */ /* 0x0002a8000c1e9500 */
[----:B------:R-:W2:Y:S01]  /*1c00*/  LDG.E.U16.CONSTANT R22, desc[UR12][R22.64] ;  /* 0x0000000c16167981 */ /* 0x000ea2000c1e9500 */
[----:B0-----:R-:W-:-:S04]  /*1c10*/  IMAD.WIDE R16, R7, 0x2, R14 ;  /* 0x0000000207107825 */ /* 0x001fc800078e020e */
[----:B-1----:R-:W-:Y:S01]  /*1c20*/  IMAD.WIDE R20, R2, 0x2, R16 ;  /* 0x0000000202147825 */ /* 0x002fe200078e0210 */
[----:B------:R0:W-:Y:S04]  /*1c30*/  STG.E.U16 desc[UR12][R16.64], R24 ;  /* 0x0000001810007986 */ /* 0x0001e8000c10150c */
[----:B-----5:R1:W-:Y:S01]  /*1c40*/  STG.E.U16 desc[UR12][R20.64], R6 ;  /* 0x0000000614007986 */ /* 0x0203e2000c10150c */
[----:B0-----:R-:W-:-:S04]  /*1c50*/  IMAD.WIDE R16, R9, 0x2, R14 ;  /* 0x0000000209107825 */ /* 0x001fc800078e020e */
[----:B-1----:R-:W-:-:S04]  /*1c60*/  IMAD.WIDE R6, R2, 0x2, R20 ;  /* 0x0000000202067825 */ /* 0x002fc800078e0214 */
[----:B------:R-:W-:Y:S01]  /*1c70*/  IMAD.WIDE R14, R5, 0x2, R14 ;  /* 0x00000002050e7825 */ /* 0x000fe200078e020e */
[----:B------:R0:W-:Y:S03]  /*1c80*/  STG.E.U16 desc[UR12][R6.64], R8 ;  /* 0x0000000806007986 */ /* 0x0001e6000c10150c */
[----:B------:R-:W-:-:S04]  /*1c90*/  IMAD.WIDE R20, R2, 0x2, R6 ;  /* 0x0000000202147825 */ /* 0x000fc800078e0206 */
[----:B0-----:R-:W-:-:S04]  /*1ca0*/  IMAD.WIDE R8, R2, 0x2, R16 ;  /* 0x0000000202087825 */ /* 0x001fc800078e0210 */
[----:B------:R-:W-:Y:S01]  /*1cb0*/  IMAD.WIDE R6, R2, 0x2, R14 ;  /* 0x0000000202067825 */ /* 0x000fe200078e020e */
[----:B------:R-:W-:-:S04]  /*1cc0*/  UIADD3 UR6, UPT, UPT, UR6, 0x10, URZ ;  /* 0x0000001006067890 */ /* 0x000fc8000fffe0ff */
[----:B------:R-:W-:Y:S01]  /*1cd0*/  UISETP.GE.AND UP1, UPT, UR6, -0xc, UPT ;  /* 0xfffffff40600788c */ /* 0x000fe2000bf26270 */
[C---:B------:R-:W-:Y:S01]  /*1ce0*/  IMAD R5, R2.reuse, 0x4, R5 ;  /* 0x0000000402057824 */ /* 0x040fe200078e0205 */
[----:B----4-:R0:W-:Y:S04]  /*1cf0*/  STG.E.U16 desc[UR12][R20.64], R4 ;  /* 0x0000000414007986 */ /* 0x0101e8000c10150c */
[----:B---3--:R1:W-:Y:S01]  /*1d00*/  STG.E.U16 desc[UR12][R16.64], R25 ;  /* 0x0000001910007986 */ /* 0x0083e2000c10150c */
[----:B0-----:R-:W-:-:S04]  /*1d10*/  IMAD.WIDE R20, R2, 0x2, R6 ;  /* 0x0000000202147825 */ /* 0x001fc800078e0206 */
[C---:B-1----:R-:W-:Y:S01]  /*1d20*/  IMAD.WIDE R16, R2.reuse, 0x2, R8 ;  /* 0x0000000202107825 */ /* 0x042fe200078e0208 */
[----:B--2---:R0:W-:Y:S03]  /*1d30*/  STG.E.U16 desc[UR12][R8.64], R26 ;  /* 0x0000001a08007986 */ /* 0x0041e6000c10150c */
[C---:B------:R-:W-:Y:S01]  /*1d40*/  IMAD.WIDE R24, R2.reuse, 0x2, R16 ;  /* 0x0000000202187825 */ /* 0x040fe200078e0210 */
[----:B------:R2:W-:Y:S03]  /*1d50*/  STG.E.U16 desc[UR12][R16.64], R28 ;  /* 0x0000001c10007986 */ /* 0x0005e6000c10150c */
[----:B0-----:R-:W-:Y:S01]  /*1d60*/  IMAD.WIDE R8, R2, 0x2, R20 ;  /* 0x0000000202087825 */ /* 0x001fe200078e0214 */
[----:B------:R2:W-:Y:S04]  /*1d70*/  STG.E.U16 desc[UR12][R24.64], R18 ;  /* 0x0000001218007986 */ /* 0x0005e8000c10150c */
[----:B------:R2:W-:Y:S04]  /*1d80*/  STG.E.U16 desc[UR12][R14.64], R27 ;  /* 0x0000001b0e007986 */ /* 0x0005e8000c10150c */
[----:B------:R2:W-:Y:S04]  /*1d90*/  STG.E.U16 desc[UR12][R6.64], R29 ;  /* 0x0000001d06007986 */ /* 0x0005e8000c10150c */
[----:B------:R2:W-:Y:S04]  /*1da0*/  STG.E.U16 desc[UR12][R20.64], R19 ;  /* 0x0000001314007986 */ /* 0x0005e8000c10150c */
[----:B------:R2:W-:Y:S01]  /*1db0*/  STG.E.U16 desc[UR12][R8.64], R22 ;  /* 0x0000001608007986 */ /* 0x0005e2000c10150c */
[----:B------:R-:W-:Y:S05]  /*1dc0*/  BRA.U !UP1, `(.L_x_70) ;  /* 0xfffffff909dc7547 */ /* 0x000fea000b83ffff */
.L_x_69:
[----:B------:R-:W-:-:S04]  /*1dd0*/  UIADD3 UR8, UPT, UPT, -UR6, URZ, URZ ;  /* 0x000000ff06087290 */ /* 0x000fc8000fffe1ff */
[----:B------:R-:W-:-:S09]  /*1de0*/  UISETP.GT.AND UP1, UPT, UR8, 0x4, UPT ;  /* 0x000000040800788c */ /* 0x000fd2000bf24270 */
[----:B------:R-:W-:Y:S05]  /*1df0*/  BRA.U !UP1, `(.L_x_71) ;  /* 0x0000000109987547 */ /* 0x000fea000b800000 */
[----:B--2---:R-:W2:Y:S01]  /*1e00*/  LDC.64 R8, c[0x0][0x380] ;  /* 0x0000e000ff087b82 */ /* 0x004ea20000000a00 */
[----:B------:R-:W-:Y:S02]  /*1e10*/  IMAD R7, R2, 0x4, R5 ;  /* 0x0000000402077824 */ /* 0x000fe400078e0205 */
[----:B--2---:R-:W-:-:S04]  /*1e20*/  IMAD.WIDE R18, R5, 0x2, R8 ;  /* 0x0000000205127825 */ /* 0x004fc800078e0208 */
[----:B------:R-:W-:Y:S01]  /*1e30*/  IMAD.WIDE R8, R7, 0x2, R8 ;  /* 0x0000000207087825 */ /* 0x000fe200078e0208 */
[----:B------:R2:W3:Y:S03]  /*1e40*/  LDG.E.U16.CONSTANT R23, desc[UR12][R18.64] ;  /* 0x0000000c12177981 */ /* 0x0004e6000c1e9500 */
[----:B------:R-:W-:-:S04]  /*1e50*/  IMAD.WIDE R20, R2, 0x2, R18 ;  /* 0x0000000202147825 */ /* 0x000fc800078e0212 */
[C---:B------:R-:W-:Y:S02]  /*1e60*/  IMAD.WIDE R14, R2.reuse, 0x2, R8 ;  /* 0x00000002020e7825 */ /* 0x040fe400078e0208 */
[----:B------:R-:W4:Y:S01]  /*1e70*/  LDG.E.U16.CONSTANT R9, desc[UR12][R8.64] ;  /* 0x0000000c08097981 */ /* 0x000f22000c1e9500 */
[----:B--2---:R-:W2:Y:S01]  /*1e80*/  LDC.64 R18, c[0x0][0x388] ;  /* 0x0000e200ff127b82 */ /* 0x004ea20000000a00 */
[C---:B------:R-:W-:Y:S02]  /*1e90*/  IMAD.WIDE R28, R2.reuse, 0x2, R20 ;  /* 0x00000002021c7825 */ /* 0x040fe400078e0214 */
[----:B------:R-:W5:Y:S02]  /*1ea0*/  LDG.E.U16.CONSTANT R21, desc[UR12][R20.64] ;  /* 0x0000000c14157981 */ /* 0x000f64000c1e9500 */
[----:B------:R-:W-:-:S04]  /*1eb0*/  IMAD.WIDE R16, R2, 0x2, R14 ;  /* 0x0000000202107825 */ /* 0x000fc800078e020e */
[C---:B------:R-:W-:Y:S01]  /*1ec0*/  IMAD.WIDE R26, R2.reuse, 0x2, R28 ;  /* 0x00000002021a7825 */ /* 0x040fe200078e021c */
[----:B------:R2:W4:Y:S03]  /*1ed0*/  LDG.E.U16.CONSTANT R8, desc[UR12][R14.64] ;  /* 0x0000000c0e087981 */ /* 0x000526000c1e9500 */
[----:B------:R-:W-:Y:S01]  /*1ee0*/  IMAD.WIDE R24, R2, 0x2, R16 ;  /* 0x0000000202187825 */ /* 0x000fe200078e0210 */
[----:B------:R-:W4:Y:S04]  /*1ef0*/  LDG.E.U16.CONSTANT R28, desc[UR12][R28.64] ;  /* 0x0000000c1c1c7981 */ /* 0x000f28000c1e9500 */
[----:B------:R-:W4:Y:S04]  /*1f00*/  LDG.E.U16.CONSTANT R6, desc[UR12][R16.64] ;  /* 0x0000000c10067981 */ /* 0x000f28000c1e9500 */
[----:B------:R-:W4:Y:S04]  /*1f10*/  LDG.E.U16.CONSTANT R4, desc[UR12][R24.64] ;  /* 0x0000000c18047981 */ /* 0x000f28000c1e9500 */
[----:B------:R0:W4:Y:S01]  /*1f20*/  LDG.E.U16.CONSTANT R29, desc[UR12][R26.64] ;  /* 0x0000000c1a1d7981 */ /* 0x000122000c1e9500 */
[----:B--2---:R-:W-:-:S04]  /*1f30*/  IMAD.WIDE R14, R5, 0x2, R18 ;  /* 0x00000002050e7825 */ /* 0x004fc800078e0212 */
[----:B------:R-:W-:-:S04]  /*1f40*/  IMAD.WIDE R18, R7, 0x2, R18 ;  /* 0x0000000207127825 */ /* 0x000fc800078e0212 */
[----:B0-----:R-:W-:-:S04]  /*1f50*/  IMAD.WIDE R26, R2, 0x2, R14 ;  /* 0x00000002021a7825 */ /* 0x001fc800078e020e */
[----:B------:R-:W-:Y:S01]  /*1f60*/  IMAD.WIDE R16, R2, 0x2, R18 ;  /* 0x0000000202107825 */ /* 0x000fe200078e0212 */
[----:B------:R-:W-:-:S03]  /*1f70*/  UIADD3 UR6, UPT, UPT, UR6, 0x8, URZ ;  /* 0x0000000806067890 */ /* 0x000fc6000fffe0ff */
[C---:B------:R-:W-:Y:S01]  /*1f80*/  IMAD R5, R2.reuse, 0x4, R7 ;  /* 0x0000000402057824 */ /* 0x040fe200078e0207 */
[----:B------:R-:W-:Y:S01]  /*1f90*/  UPLOP3.LUT UP0, UPT, UPT, UPT, UPT, 0x40, 0x4 ;  /* 0x000000000004789c */ /* 0x000fe20003f0e870 */
[----:B---3--:R0:W-:Y:S02]  /*1fa0*/  STG.E.U16 desc[UR12][R14.64], R23 ;  /* 0x000000170e007986 */ /* 0x0081e4000c10150c */
[C---:B0-----:R-:W-:Y:S02]  /*1fb0*/  IMAD.WIDE R22, R2.reuse, 0x2, R26 ;  /* 0x0000000202167825 */ /* 0x041fe400078e021a */
[----:B-----5:R0:W-:Y:S02]  /*1fc0*/  STG.E.U16 desc[UR12][R26.64], R21 ;  /* 0x000000151a007986 */ /* 0x0201e4000c10150c */
[----:B------:R-:W-:-:S04]  /*1fd0*/  IMAD.WIDE R14, R2, 0x2, R16 ;  /* 0x00000002020e7825 */ /* 0x000fc800078e0210 */
[C---:B0-----:R-:W-:Y:S01]  /*1fe0*/  IMAD.WIDE R20, R2.reuse, 0x2, R22 ;  /* 0x0000000202147825 */ /* 0x041fe200078e0216 */
[----:B----4-:R3:W-:Y:S03]  /*1ff0*/  STG.E.U16 desc[UR12][R22.64], R28 ;  /* 0x0000001c16007986 */ /* 0x0107e6000c10150c */
[----:B------:R-:W-:Y:S01]  /*2000*/  IMAD.WIDE R24, R2, 0x2, R14 ;  /* 0x0000000202187825 */ /* 0x000fe200078e020e */
[----:B------:R3:W-:Y:S04]  /*2010*/  STG.E.U16 desc[UR12][R20.64], R29 ;  /* 0x0000001d14007986 */ /* 0x0007e8000c10150c */
[----:B------:R3:W-:Y:S04]  /*2020*/  STG.E.U16 desc[UR12][R18.64], R9 ;  /* 0x0000000912007986 */ /* 0x0007e8000c10150c */
[----:B------:R3:W-:Y:S04]  /*2030*/  STG.E.U16 desc[UR12][R16.64], R8 ;  /* 0x0000000810007986 */ /* 0x0007e8000c10150c */
[----:B------:R3:W-:Y:S04]  /*2040*/  STG.E.U16 desc[UR12][R14.64], R6 ;  /* 0x000000060e007986 */ /* 0x0007e8000c10150c */
[----:B------:R3:W-:Y:S02]  /*2050*/  STG.E.U16 desc[UR12][R24.64], R4 ;  /* 0x0000000418007986 */ /* 0x0007e4000c10150c */
.L_x_71:
[----:B------:R-:W-:-:S09]  /*2060*/  UISETP.NE.OR UP0, UPT, UR6, URZ, UP0 ;  /* 0x000000ff0600728c */ /* 0x000fd20008705670 */
[----:B------:R-:W-:Y:S05]  /*2070*/  BRA.U !UP0, `(.L_x_67) ;  /* 0x0000000108507547 */ /* 0x000fea000b800000 */
.L_x_68:
[----:B0123--:R-:W-:-:S04]  /*2080*/  IMAD.WIDE R8, R5, 0x2, R12 ;  /* 0x0000000205087825 */ /* 0x00ffc800078e020c */
[C---:B------:R-:W-:Y:S02]  /*2090*/  IMAD.WIDE R16, R2.reuse, 0x2, R8 ;  /* 0x0000000202107825 */ /* 0x040fe400078e0208 */
[----:B------:R-:W2:Y:S02]  /*20a0*/  LDG.E.U16.CONSTANT R9, desc[UR12][R8.64] ;  /* 0x0000000c08097981 */ /* 0x000ea4000c1e9500 */
[C---:B------:R-:W-:Y:S02]  /*20b0*/  IMAD.WIDE R20, R2.reuse, 0x2, R16 ;  /* 0x0000000202147825 */ /* 0x040fe400078e0210 */
[----:B------:R-:W3:Y:S02]  /*20c0*/  LDG.E.U16.CONSTANT R17, desc[UR12][R16.64] ;  /* 0x0000000c10117981 */ /* 0x000ee4000c1e9500 */
[----:B------:R-:W-:Y:S02]  /*20d0*/  IMAD.WIDE R24, R2, 0x2, R20 ;  /* 0x0000000202187825 */ /* 0x000fe400078e0214 */
[----:B------:R-:W4:Y:S04]  /*20e0*/  LDG.E.U16.CONSTANT R21, desc[UR12][R20.64] ;  /* 0x0000000c14157981 */ /* 0x000f28000c1e9500 */
[----:B------:R-:W5:Y:S01]  /*20f0*/  LDG.E.U16.CONSTANT R25, desc[UR12][R24.64] ;  /* 0x0000000c18197981 */ /* 0x000f62000c1e9500 */
[----:B0-----:R-:W-:-:S04]  /*2100*/  IMAD.WIDE R6, R5, 0x2, R10 ;  /* 0x0000000205067825 */ /* 0x001fc800078e020a */
[----:B------:R-:W-:-:S04]  /*2110*/  IMAD.WIDE R14, R2, 0x2, R6 ;  /* 0x00000002020e7825 */ /* 0x000fc800078e0206 */
[----:B------:R-:W-:-:S04]  /*2120*/  IMAD.WIDE R18, R2, 0x2, R14 ;  /* 0x0000000202127825 */ /* 0x000fc800078e020e */
[----:B------:R-:W-:Y:S01]  /*2130*/  IMAD.WIDE R22, R2, 0x2, R18 ;  /* 0x0000000202167825 */ /* 0x000fe200078e0212 */
[----:B------:R-:W-:-:S04]  /*2140*/  UIADD3 UR6, UPT, UPT, UR6, 0x4, URZ ;  /* 0x0000000406067890 */ /* 0x000fc8000fffe0ff */
[----:B------:R-:W-:Y:S01]  /*2150*/  UISETP.NE.AND UP0, UPT, UR6, URZ, UPT ;  /* 0x000000ff0600728c */ /* 0x000fe2000bf05270 */
[----:B------:R-:W-:Y:S01]  /*2160*/  IMAD R5, R2, 0x4, R5 ;  /* 0x0000000402057824 */ /* 0x000fe200078e0205 */
[----:B--2---:R0:W-:Y:S04]  /*2170*/  STG.E.U16 desc[UR12][R6.64], R9 ;  /* 0x0000000906007986 */ /* 0x0041e8000c10150c */
[----:B---3--:R0:W-:Y:S04]  /*2180*/  STG.E.U16 desc[UR12][R14.64], R17 ;  /* 0x000000110e007986 */ /* 0x0081e8000c10150c */
[----:B----4-:R0:W-:Y:S04]  /*2190*/  STG.E.U16 desc[UR12][R18.64], R21 ;  /* 0x0000001512007986 */ /* 0x0101e8000c10150c */
[----:B-----5:R0:W-:Y:S01]  /*21a0*/  STG.E.U16 desc[UR12][R22.64], R25 ;  /* 0x0000001916007986 */ /* 0x0201e2000c10150c */
[----:B------:R-:W-:Y:S05]  /*21b0*/  BRA.U UP0, `(.L_x_68) ;  /* 0xfffffffd00b07547 */ /* 0x000fea000b83ffff */
.L_x_67:
[----:B------:R-:W-:-:S13]  /*21c0*/  ISETP.NE.AND P0, PT, RZ, UR7, PT ;  /* 0x00000007ff007c0c */ /* 0x000fda000bf05270 */
[----:B------:R-:W-:Y:S05]  /*21d0*/  @!P0 EXIT ;  /* 0x000000000000894d */ /* 0x000fea0003800000 */
[----:B------:R-:W4:Y:S01]  /*21e0*/  LDCU UR6, c[0x0][0x39c] ;  /* 0x00007380ff0677ac */ /* 0x000f220008000800 */
[----:B0-----:R-:W0:Y:S01]  /*21f0*/  LDC.64 R10, c[0x0][0x380] ;  /* 0x0000e000ff0a7b82 */ /* 0x001e220000000a00 */
[----:B------:R-:W-:-:S07]  /*2200*/  UIADD3 UR7, UPT, UPT, -UR7, URZ, URZ ;  /* 0x000000ff07077290 */ /* 0x000fce000fffe1ff */
[----:B--23--:R-:W2:Y:S01]  /*2210*/  LDC.64 R8, c[0x0][0x388] ;  /* 0x0000e200ff087b82 */ /* 0x00cea20000000a00 */
[----:B----4-:R-:W-:-:S06]  /*2220*/  UIMAD UR4, UR4, UR6, URZ ;  /* 0x00000006040472a4 */ /* 0x010fcc000f8e02ff */
[----:B------:R-:W-:-:S04]  /*2230*/  IMAD R0, R3, UR4, R0 ;  /* 0x0000000403007c24 */ /* 0x000fc8000f8e0200 */
[----:B------:R-:W-:-:S07]  /*2240*/  VIADD R3, R0, UR5 ;  /* 0x0000000500037c36 */ /* 0x000fce0008000000 */
.L_x_72:
[----:B0--3--:R-:W-:-:S06]  /*2250*/  IMAD.WIDE R6, R3, 0x2, R10 ;  /* 0x0000000203067825 */ /* 0x009fcc00078e020a */
[----:B------:R-:W3:Y:S01]  /*2260*/  LDG.E.U16.CONSTANT R7, desc[UR12][R6.64] ;  /* 0x0000000c06077981 */ /* 0x000ee2000c1e9500 */
[----:B--2---:R-:W-:Y:S01]  /*2270*/  IMAD.WIDE R4, R3, 0x2, R8 ;  /* 0x0000000203047825 */ /* 0x004fe200078e0208 */
[----:B------:R-:W-:-:S03]  /*2280*/  UIADD3 UR7, UPT, UPT, UR7, 0x1, URZ ;  /* 0x0000000107077890 */ /* 0x000fc6000fffe0ff */
[----:B------:R-:W-:Y:S01]  /*2290*/  IMAD.IADD R3, R2, 0x1, R3 ;  /* 0x0000000102037824 */ /* 0x000fe200078e0203 */
[----:B------:R-:W-:Y:S01]  /*22a0*/  UISETP.NE.AND UP0, UPT, UR7, URZ, UPT ;  /* 0x000000ff0700728c */ /* 0x000fe2000bf05270 */
[----:B---3--:R3:W-:Y:S08]  /*22b0*/  STG.E.U16 desc[UR12][R4.64], R7 ;  /* 0x0000000704007986 */ /* 0x0087f0000c10150c */
[----:B------:R-:W-:Y:S05]  /*22c0*/  BRA.U UP0, `(.L_x_72) ;  /* 0xfffffffd00e07547 */ /* 0x000fea000b83ffff */
[----:B------:R-:W-:Y:S05]  /*22d0*/  EXIT ;  /* 0x000000000000794d */ /* 0x000fea0003800000 */
.L_x_73:
        /* <DEDUP_REMOVED lines=10> */
.L_x_89:


//--------------------- .text._Z26changeDetection_1x1_kernelPK6__halfPS_Pbiiifb --------------------------
	.section	.text._Z26changeDetection_1x1_kernelPK6__halfPS_Pbiiifb,"ax",@progbits
	.align	128
        .global         _Z26changeDetection_1x1_kernelPK6__halfPS_Pbiiifb
        .type           _Z26changeDetection_1x1_kernelPK6__halfPS_Pbiiifb,@function
        .size           _Z26changeDetection_1x1_kernelPK6__halfPS_Pbiiifb,(.L_x_90 - _Z26changeDetection_1x1_kernelPK6__halfPS_Pbiiifb)
        .other          _Z26changeDetection_1x1_kernelPK6__halfPS_Pbiiifb,@"STO_CUDA_ENTRY STV_DEFAULT"
_Z26changeDetection_1x1_kernelPK6__halfPS_Pbiiifb:
.text._Z26changeDetection_1x1_kernelPK6__halfPS_Pbiiifb:
[----:B------:R-:W-:Y:S01]  /*0000*/  LDC R1, c[0x0][0x37c] ;  /* 0x0000df00ff017b82 */ /* 0x000fe20000000800 */
[----:B------:R-:W0:Y:S07]  /*0010*/  S2R R3, SR_TID.X ;  /* 0x0000000000037919 */ /* 0x000e2e0000002100 */
[----:B------:R-:W1:Y:S01]  /*0020*/  S2UR UR4, SR_CTAID.X ;  /* 0x00000000000479c3 */ /* 0x000e620000002500 */
[----:B------:R-:W1:Y:S07]  /*0030*/  LDCU UR5, c[0x0][0x360] ;  /* 0x00006c00ff0577ac */ /* 0x000e6e0008000800 */
[----:B------:R-:W2:Y:S01]  /*0040*/  LDC.64 R12, c[0x0][0x398] ;  /* 0x0000e600ff0c7b82 */ /* 0x000ea20000000a00 */
[----:B-1----:R-:W-:-:S06]  /*0050*/  UIMAD UR4, UR4, UR5, URZ ;  /* 0x00000005040472a4 */ /* 0x002fcc000f8e02ff */
[----:B0-----:R-:W-:Y:S02]  /*0060*/  VIADD R5, R3, UR4 ;  /* 0x0000000403057c36 */ /* 0x001fe40008000000 */
[----:B--2---:R-:W-:-:S05]  /*0070*/  IMAD R0, R13, R12, RZ ;  /* 0x0000000c0d007224 */ /* 0x004fca00078e02ff */
        /* <DEDUP_REMOVED lines=16> */
[----:B------:R-:W-:Y:S01]  /*0180*/  IMAD.MOV.U32 R9, RZ, RZ, R5 ;  /* 0x000000ffff097224 */ /* 0x000fe200078e0005 */
[----:B------:R-:W-:-:S03]  /*0190*/  PRMT R27, RZ, 0x7610, R27 ;  /* 0x00007610ff1b7816 */ /* 0x000fc6000000001b */
[----:B------:R-:W-:Y:S02]  /*01a0*/  IMAD.MOV R7, RZ, RZ, -R8 ;  /* 0x000000ffff077224 */ /* 0x000fe400078e0a08 */
[----:B------:R-:W2:Y:S05]  /*01b0*/  LDC.64 R14, c[0x0][0x388] ;  /* 0x0000e200ff0e7b82 */ /* 0x000eaa0000000a00 */
.L_x_75:
[----:B--2---:R-:W-:-:S04]  /*01c0*/  IMAD.WIDE R20, R9, 0x2, R14 ;  /* 0x0000000209147825 */ /* 0x004fc800078e020e */
[----:B0-----:R-:W-:Y:S01]  /*01d0*/  IMAD.WIDE R18, R9, 0x2, R10 ;  /* 0x0000000209127825 */ /* 0x001fe200078e020a */
[----:B-1----:R0:W2:Y:S04]  /*01e0*/  LDG.E.U16 R16, desc[UR6][R20.64] ;  /* 0x0000000614107981 */ /* 0x0020a8000c1e1500 */
[----:B------:R-:W2:Y:S01]  /*01f0*/  LDG.E.U16.CONSTANT R17, desc[UR6][R18.64] ;  /* 0x0000000612117981 */ /* 0x000ea2000c1e9500 */
[----:B------:R-:W-:-:S04]  /*0200*/  IMAD.WIDE R22, R0, 0x2, R20 ;  /* 0x0000000200167825 */ /* 0x000fc800078e0214 */
[C---:B------:R-:W-:Y:S01]  /*0210*/  IMAD.WIDE R24, R0.reuse, 0x2, R18 ;  /* 0x0000000200187825 */ /* 0x040fe200078e0212 */
[----:B------:R1:W3:Y:S04]  /*0220*/  LDG.E.U16 R26, desc[UR6][R22.64] ;  /* 0x00000006161a7981 */ /* 0x0002e8000c1e1500 */
[----:B------:R2:W3:Y:S01]  /*0230*/  LDG.E.U16.CONSTANT R29, desc[UR6][R24.64] ;  /* 0x00000006181d7981 */ /* 0x0004e2000c1e9500 */
[----:B0-----:R-:W-:-:S04]  /*0240*/  IMAD.WIDE R20, R0, 0x2, R24 ;  /* 0x0000000200147825 */ /* 0x001fc800078e0218 */
[C---:B-1----:R-:W-:Y:S01]  /*0250*/  IMAD.WIDE R22, R0.reuse, 0x2, R22 ;  /* 0x0000000200167825 */ /* 0x042fe200078e0216 */
[----:B------:R-:W4:Y:S03]  /*0260*/  LDG.E.U16.CONSTANT R25, desc[UR6][R20.64] ;  /* 0x0000000614197981 */ /* 0x000f26000c1e9500 */
[C---:B------:R-:W-:Y:S01]  /*0270*/  IMAD.WIDE R18, R0.reuse, 0x2, R22 ;  /* 0x0000000200127825 */ /* 0x040fe200078e0216 */
[----:B------:R0:W4:Y:S03]  /*0280*/  LDG.E.U16 R28, desc[UR6][R22.64] ;  /* 0x00000006161c7981 */ /* 0x000126000c1e1500 */
[----:B--2---:R-:W-:Y:S02]  /*0290*/  HADD2 R24, R16.H0_H0, -R17.H0_H0 ;  /* 0xa000001110187230 */ /* 0x004fe40000000800 */
[----:B------:R-:W-:-:S02]  /*02a0*/  IMAD.WIDE R16, R0, 0x2, R20 ;  /* 0x0000000200107825 */ /* 0x000fc400078e0214 */
[----:B------:R-:W2:Y:S04]  /*02b0*/  LDG.E.U16 R21, desc[UR6][R18.64] ;  /* 0x0000000612157981 */ /* 0x000ea8000c1e1500 */
[----:B------:R-:W2:Y:S01]  /*02c0*/  LDG.E.U16.CONSTANT R20, desc[UR6][R16.64] ;  /* 0x0000000610147981 */ /* 0x000ea2000c1e9500 */
[C-C-:B------:R-:W-:Y:S02]  /*02d0*/  HSETP2.GT.AND P1, PT, R24.reuse.H0_H0, R6.reuse.H0_H0, PT ;  /* 0x2000000618007234 */ /* 0x140fe40003f24800 */
[----:B------:R-:W-:Y:S01]  /*02e0*/  HSETP2.GEU.AND P3, PT, R24.H0_H0, -R6.H0_H0, PT ;  /* 0xa000000618007234 */ /* 0x000fe20003f6e800 */
[----:B---3--:R-:W-:Y:S02]  /*02f0*/  HADD2 R26, R26.H0_H0, -R29.H0_H0 ;  /* 0xa000001d1a1a7230 */ /* 0x008fe40000000800 */
[----:B0-----:R-:W-:-:S02]  /*0300*/  SEL R22, RZ, 0x1, !P1 ;  /* 0x00000001ff167807 */ /* 0x001fc40004800000 */
[----:B------:R-:W-:Y:S02]  /*0310*/  SEL R23, RZ, 0x1, P3 ;  /* 0x00000001ff177807 */ /* 0x000fe40001800000 */
[C-C-:B------:R-:W-:Y:S02]  /*0320*/  HSETP2.GT.AND P2, PT, R26.reuse.H0_H0, R6.reuse.H0_H0, PT ;  /* 0x200000061a007234 */ /* 0x140fe40003f44800 */
[----:B------:R-:W-:Y:S02]  /*0330*/  LOP3.LUT R22, R23, R22, RZ, 0xfc, !PT ;  /* 0x0000001617167212 */ /* 0x000fe400078efcff */
[----:B------:R-:W-:Y:S01]  /*0340*/  HSETP2.GEU.AND P4, PT, R26.H0_H0, -R6.H0_H0, PT ;  /* 0xa00000061a007234 */ /* 0x000fe20003f8e800 */
[----:B----4-:R-:W-:Y:S01]  /*0350*/  HADD2 R28, R28.H0_H0, -R25.H0_H0 ;  /* 0xa00000191c1c7230 */ /* 0x010fe20000000800 */
[----:B------:R-:W-:Y:S02]  /*0360*/  SEL R24, RZ, 0x1, !P2 ;  /* 0x00000001ff187807 */ /* 0x000fe40005000000 */
[----:B------:R-:W-:-:S02]  /*0370*/  PRMT R23, R22, 0x9910, RZ ;  /* 0x0000991016177816 */ /* 0x000fc400000000ff */
[C-C-:B------:R-:W-:Y:S02]  /*0380*/  HSETP2.GT.AND P1, PT, R28.reuse.H0_H0, R6.reuse.H0_H0, PT ;  /* 0x200000061c007234 */ /* 0x140fe40003f24800 */
[----:B------:R-:W-:Y:S02]  /*0390*/  HSETP2.GEU.AND P2, PT, R28.H0_H0, -R6.H0_H0, PT ;  /* 0xa00000061c007234 */ /* 0x000fe40003f4e800 */
[----:B------:R-:W-:-:S04]  /*03a0*/  SEL R25, RZ, 0x1, P4 ;  /* 0x00000001ff197807 */ /* 0x000fc80002000000 */
[----:B------:R-:W-:-:S04]  /*03b0*/  LOP3.LUT R24, R25, R24, RZ, 0xfc, !PT ;  /* 0x0000001819187212 */ /* 0x000fc800078efcff */
[----:B------:R-:W-:Y:S01]  /*03c0*/  PRMT R24, R24, 0x9910, RZ ;  /* 0x0000991018187816 */ /* 0x000fe200000000ff */
[----:B--2---:R-:W-:Y:S01]  /*03d0*/  HADD2 R22, R21.H0_H0, -R20.H0_H0 ;  /* 0xa000001415167230 */ /* 0x004fe20000000800 */
[----:B------:R-:W-:Y:S02]  /*03e0*/  SEL R20, RZ, 0x1, !P1 ;  /* 0x00000001ff147807 */ /* 0x000fe40004800000 */
[----:B------:R-:W-:Y:S02]  /*03f0*/  SEL R21, RZ, 0x1, P2 ;  /* 0x00000001ff157807 */ /* 0x000fe40001000000 */
[C-C-:B------:R-:W-:Y:S02]  /*0400*/  HSETP2.GT.AND P3, PT, R22.reuse.H0_H0, R6.reuse.H0_H0, PT ;  /* 0x2000000616007234 */ /* 0x140fe40003f64800 */
[----:B------:R-:W-:Y:S02]  /*0410*/  HSETP2.GEU.AND P4, PT, R22.H0_H0, -R6.H0_H0, PT ;  /* 0xa000000616007234 */ /* 0x000fe40003f8e800 */
[----:B------:R-:W-:-:S02]  /*0420*/  LOP3.LUT R20, R21, R20, RZ, 0xfc, !PT ;  /* 0x0000001415147212 */ /* 0x000fc400078efcff */
[----:B------:R-:W-:Y:S02]  /*0430*/  SEL R21, RZ, 0x1, !P3 ;  /* 0x00000001ff157807 */ /* 0x000fe40005800000 */
[----:B------:R-:W-:Y:S02]  /*0440*/  SEL R26, RZ, 0x1, P4 ;  /* 0x00000001ff1a7807 */ /* 0x000fe40002000000 */
[----:B------:R-:W-:Y:S01]  /*0450*/  ISETP.NE.AND P1, PT, R23, RZ, PT ;  /* 0x000000ff1700720c */ /* 0x000fe20003f25270 */
[----:B------:R-:W-:Y:S01]  /*0460*/  IMAD.WIDE R22, R0, 0x2, R18 ;  /* 0x0000000200167825 */ /* 0x000fe200078e0212 */
[----:B------:R-:W-:Y:S02]  /*0470*/  ISETP.NE.AND P2, PT, R24, RZ, PT ;  /* 0x000000ff1800720c */ /* 0x000fe40003f45270 */
[----:B------:R-:W-:Y:S01]  /*0480*/  LOP3.LUT R26, R26, R21, RZ, 0xfc, !PT ;  /* 0x000000151a1a7212 */ /* 0x000fe200078efcff */
[----:B------:R-:W-:Y:S01]  /*0490*/  IMAD.WIDE R18, R0, 0x2, R16 ;  /* 0x0000000200127825 */ /* 0x000fe200078e0210 */
[----:B------:R-:W-:-:S02]  /*04a0*/  SEL R24, RZ, 0x1, !P1 ;  /* 0x00000001ff187807 */ /* 0x000fc40004800000 */
[----:B------:R-:W-:Y:S02]  /*04b0*/  SEL R25, RZ, 0x1, !P2 ;  /* 0x00000001ff197807 */ /* 0x000fe40005000000 */
[----:B------:R-:W-:Y:S01]  /*04c0*/  PRMT R28, R20, 0x9910, RZ ;  /* 0x00009910141c7816 */ /* 0x000fe200000000ff */
[----:B------:R-:W-:Y:S01]  /*04d0*/  IMAD.WIDE R20, R0, 0x2, R22 ;  /* 0x0000000200147825 */ /* 0x000fe200078e0216 */
[----:B------:R-:W-:-:S03]  /*04e0*/  PRMT R29, R26, 0x9910, RZ ;  /* 0x000099101a1d7816 */ /* 0x000fc600000000ff */
[----:B------:R-:W-:Y:S01]  /*04f0*/  IMAD.WIDE R16, R0, 0x2, R18 ;  /* 0x0000000200107825 */ /* 0x000fe200078e0212 */
[----:B------:R-:W-:Y:S01]  /*0500*/  LOP3.LUT R25, R25, R27, R24, 0xfe, !PT ;  /* 0x0000001b19197212 */ /* 0x000fe200078efe18 */
[----:B------:R0:W2:Y:S01]  /*0510*/  LDG.E.U16 R26, desc[UR6][R20.64] ;  /* 0x00000006141a7981 */ /* 0x0000a2000c1e1500 */
[----:B------:R-:W-:Y:S01]  /*0520*/  ISETP.NE.AND P1, PT, R28, RZ, PT ;  /* 0x000000ff1c00720c */ /* 0x000fe20003f25270 */
[----:B------:R-:W-:Y:S02]  /*0530*/  IMAD.MOV.U32 R28, RZ, RZ, R29 ;  /* 0x000000ffff1c7224 */ /* 0x000fe400078e001d */
[----:B------:R-:W3:Y:S04]  /*0540*/  LDG.E.U16 R27, desc[UR6][R22.64] ;  /* 0x00000006161b7981 */ /* 0x000ee8000c1e1500 */
[----:B------:R-:W3:Y:S01]  /*0550*/  LDG.E.U16.CONSTANT R24, desc[UR6][R18.64] ;  /* 0x0000000612187981 */ /* 0x000ee2000c1e9500 */
[----:B0-----:R-:W-:-:S03]  /*0560*/  IMAD.WIDE R20, R0, 0x2, R20 ;  /* 0x0000000200147825 */ /* 0x001fc600078e0214 */
[----:B------:R0:W2:Y:S01]  /*0570*/  LDG.E.U16.CONSTANT R29, desc[UR6][R16.64] ;  /* 0x00000006101d7981 */ /* 0x0000a2000c1e9500 */
[----:B------:R-:W-:-:S03]  /*0580*/  ISETP.NE.AND P2, PT, R28, RZ, PT ;  /* 0x000000ff1c00720c */ /* 0x000fc60003f45270 */
[----:B------:R-:W4:Y:S01]  /*0590*/  LDG.E.U16 R28, desc[UR6][R20.64] ;  /* 0x00000006141c7981 */ /* 0x000f22000c1e1500 */
[----:B0-----:R-:W-:-:S04]  /*05a0*/  IMAD.WIDE R16, R0, 0x2, R16 ;  /* 0x0000000200107825 */ /* 0x001fc800078e0210 */
[C---:B------:R-:W-:Y:S02]  /*05b0*/  IMAD.WIDE R18, R0.reuse, 0x2, R20 ;  /* 0x0000000200127825 */ /* 0x040fe400078e0214 */
[----:B------:R3:W4:Y:S02]  /*05c0*/  LDG.E.U16.CONSTANT R21, desc[UR6][R16.64] ;  /* 0x0000000610157981 */ /* 0x000724000c1e9500 */
[----:B------:R-:W-:Y:S02]  /*05d0*/  IMAD.WIDE R22, R0, 0x2, R16 ;  /* 0x0000000200167825 */ /* 0x000fe400078e0210 */
[----:B------:R0:W5:Y:S04]  /*05e0*/  LDG.E.U16 R18, desc[UR6][R18.64] ;  /* 0x0000000612127981 */ /* 0x000168000c1e1500 */
[----:B------:R-:W5:Y:S01]  /*05f0*/  LDG.E.U16.CONSTANT R23, desc[UR6][R22.64] ;  /* 0x0000000616177981 */ /* 0x000f62000c1e9500 */
[----:B------:R-:W-:-:S02]  /*0600*/  VIADD R7, R7, 0x8 ;  /* 0x0000000807077836 */ /* 0x000fc40000000000 */
[----:B------:R-:W-:Y:S02]  /*0610*/  IMAD R9, R0, 0x8, R9 ;  /* 0x0000000800097824 */ /* 0x000fe400078e0209 */
[----:B---3--:R-:W-:Y:S01]  /*0620*/  HADD2 R17, R27.H0_H0, -R24.H0_H0 ;  /* 0xa00000181b117230 */ /* 0x008fe20000000800 */
[----:B------:R-:W-:Y:S01]  /*0630*/  SEL R24, RZ, 0x1, !P1 ;  /* 0x00000001ff187807 */ /* 0x000fe20004800000 */
[----:B--2---:R-:W-:-:S03]  /*0640*/  HADD2 R26, R26.H0_H0, -R29.H0_H0 ;  /* 0xa000001d1a1a7230 */ /* 0x004fc60000000800 */
[C-C-:B------:R-:W-:Y:S02]  /*0650*/  HSETP2.GT.AND P1, PT, R17.reuse.H0_H0, R6.reuse.H0_H0, PT ;  /* 0x2000000611007234 */ /* 0x140fe40003f24800 */
[--C-:B------:R-:W-:Y:S02]  /*0660*/  HSETP2.GEU.AND P3, PT, R17.H0_H0, -R6.reuse.H0_H0, PT ;  /* 0xa000000611007234 */ /* 0x100fe40003f6e800 */
[----:B------:R-:W-:Y:S02]  /*0670*/  SEL R27, RZ, 0x1, !P2 ;  /* 0x00000001ff1b7807 */ /* 0x000fe40005000000 */
[C-C-:B------:R-:W-:Y:S02]  /*0680*/  HSETP2.GT.AND P2, PT, R26.reuse.H0_H0, R6.reuse.H0_H0, PT ;  /* 0x200000061a007234 */ /* 0x140fe40003f44800 */
[----:B------:R-:W-:Y:S02]  /*0690*/  HSETP2.GEU.AND P4, PT, R26.H0_H0, -R6.H0_H0, PT ;  /* 0xa00000061a007234 */ /* 0x000fe40003f8e800 */
[----:B------:R-:W-:-:S02]  /*06a0*/  SEL R16, RZ, 0x1, !P1 ;  /* 0x00000001ff107807 */ /* 0x000fc40004800000 */
[----:B------:R-:W-:Y:S01]  /*06b0*/  SEL R17, RZ, 0x1, P3 ;  /* 0x00000001ff117807 */ /* 0x000fe20001800000 */
[----:B----4-:R-:W-:Y:S01]  /*06c0*/  HADD2 R21, R28.H0_H0, -R21.H0_H0 ;  /* 0xa00000151c157230 */ /* 0x010fe20000000800 */
[----:B0-----:R-:W-:Y:S02]  /*06d0*/  SEL R19, RZ, 0x1, !P2 ;  /* 0x00000001ff137807 */ /* 0x001fe40005000000 */
[----:B------:R-:W-:Y:S02]  /*06e0*/  SEL R20, RZ, 0x1, P4 ;  /* 0x00000001ff147807 */ /* 0x000fe40002000000 */
[----:B------:R-:W-:Y:S02]  /*06f0*/  LOP3.LUT R16, R17, R16, RZ, 0xfc, !PT ;  /* 0x0000001011107212 */ /* 0x000fe400078efcff */
[C-C-:B------:R-:W-:Y:S01]  /*0700*/  HSETP2.GT.AND P1, PT, R21.reuse.H0_H0, R6.reuse.H0_H0, PT ;  /* 0x2000000615007234 */ /* 0x140fe20003f24800 */
[----:B-----5:R-:W-:Y:S01]  /*0710*/  HADD2 R18, R18.H0_H0, -R23.H0_H0 ;  /* 0xa000001712127230 */ /* 0x020fe20000000800 */
[----:B------:R-:W-:-:S02]  /*0720*/  HSETP2.GEU.AND P3, PT, R21.H0_H0, -R6.H0_H0, PT ;  /* 0xa000000615007234 */ /* 0x000fc40003f6e800 */
[----:B------:R-:W-:Y:S02]  /*0730*/  LOP3.LUT R19, R20, R19, RZ, 0xfc, !PT ;  /* 0x0000001314137212 */ /* 0x000fe400078efcff */
[----:B------:R-:W-:Y:S02]  /*0740*/  PRMT R20, R16, 0x9910, RZ ;  /* 0x0000991010147816 */ /* 0x000fe400000000ff */
[C-C-:B------:R-:W-:Y:S02]  /*0750*/  HSETP2.GT.AND P2, PT, R18.reuse.H0_H0, R6.reuse.H0_H0, PT ;  /* 0x2000000612007234 */ /* 0x140fe40003f44800 */
[----:B------:R-:W-:Y:S02]  /*0760*/  HSETP2.GEU.AND P4, PT, R18.H0_H0, -R6.H0_H0, PT ;  /* 0xa000000612007234 */ /* 0x000fe40003f8e800 */
[----:B------:R-:W-:Y:S02]  /*0770*/  SEL R16, RZ, 0x1, !P1 ;  /* 0x00000001ff107807 */ /* 0x000fe40004800000 */
[----:B------:R-:W-:-:S02]  /*0780*/  SEL R17, RZ, 0x1, P3 ;  /* 0x00000001ff117807 */ /* 0x000fc40001800000 */
[----:B------:R-:W-:Y:S01]  /*0790*/  PRMT R22, R19, 0x9910, RZ ;  /* 0x0000991013167816 */ /* 0x000fe200000000ff */
[----:B------:R-:W-:Y:S01]  /*07a0*/  IMAD.MOV.U32 R19, RZ, RZ, R20 ;  /* 0x000000ffff137224 */ /* 0x000fe200078e0014 */
[----:B------:R-:W-:Y:S02]  /*07b0*/  SEL R18, RZ, 0x1, !P2 ;  /* 0x00000001ff127807 */ /* 0x000fe40005000000 */
[----:B------:R-:W-:Y:S02]  /*07c0*/  SEL R21, RZ, 0x1, P4 ;  /* 0x00000001ff157807 */ /* 0x000fe40002000000 */
[----:B------:R-:W-:Y:S01]  /*07d0*/  LOP3.LUT R16, R17, R16, RZ, 0xfc, !PT ;  /* 0x0000001011107212 */ /* 0x000fe200078efcff */
[----:B------:R-:W-:Y:S01]  /*07e0*/  IMAD.MOV.U32 R17, RZ, RZ, R22 ;  /* 0x000000ffff117224 */ /* 0x000fe200078e0016 */
[----:B------:R-:W-:Y:S02]  /*07f0*/  ISETP.NE.AND P1, PT, R19, RZ, PT ;  /* 0x000000ff1300720c */ /* 0x000fe40003f25270 */
[----:B------:R-:W-:-:S02]  /*0800*/  LOP3.LUT R18, R21, R18, RZ, 0xfc, !PT ;  /* 0x0000001215127212 */ /* 0x000fc400078efcff */
[----:B------:R-:W-:Y:S02]  /*0810*/  PRMT R19, R16, 0x9910, RZ ;  /* 0x0000991010137816 */ /* 0x000fe400000000ff */
[----:B------:R-:W-:Y:S02]  /*0820*/  PRMT R20, R18, 0x9910, RZ ;  /* 0x0000991012147816 */ /* 0x000fe400000000ff */
[----:B------:R-:W-:Y:S01]  /*0830*/  ISETP.NE.AND P2, PT, R17, RZ, PT ;  /* 0x000000ff1100720c */ /* 0x000fe20003f45270 */
[----:B------:R-:W-:Y:S01]  /*0840*/  IMAD.MOV.U32 R18, RZ, RZ, R19 ;  /* 0x000000ffff127224 */ /* 0x000fe200078e0013 */
[----:B------:R-:W-:Y:S02]  /*0850*/  LOP3.LUT R25, R27, R25, R24, 0xfe, !PT ;  /* 0x000000191b197212 */ /* 0x000fe400078efe18 */
[----:B------:R-:W-:Y:S02]  /*0860*/  SEL R16, RZ, 0x1, !P1 ;  /* 0x00000001ff107807 */ /* 0x000fe40004800000 */
[----:B------:R-:W-:-:S02]  /*0870*/  SEL R17, RZ, 0x1, !P2 ;  /* 0x00000001ff117807 */ /* 0x000fc40005000000 */
[----:B------:R-:W-:Y:S01]  /*0880*/  ISETP.NE.AND P1, PT, R18, RZ, PT ;  /* 0x000000ff1200720c */ /* 0x000fe20003f25270 */
[----:B------:R-:W-:Y:S01]  /*0890*/  IMAD.MOV.U32 R19, RZ, RZ, R20 ;  /* 0x000000ffff137224 */ /* 0x000fe200078e0014 */
[----:B------:R-:W-:Y:S02]  /*08a0*/  LOP3.LUT R16, R17, R25, R16, 0xfe, !PT ;  /* 0x0000001911107212 */ /* 0x000fe400078efe10 */
[----:B------:R-:W-:Y:S02]  /*08b0*/  SEL R17, RZ, 0x1, !P1 ;  /* 0x00000001ff117807 */ /* 0x000fe40004800000 */
[----:B------:R-:W-:Y:S02]  /*08c0*/  ISETP.NE.AND P1, PT, R7, RZ, PT ;  /* 0x000000ff0700720c */ /* 0x000fe40003f25270 */
[----:B------:R-:W-:-:S04]  /*08d0*/  ISETP.NE.AND P2, PT, R19, RZ, PT ;  /* 0x000000ff1300720c */ /* 0x000fc80003f45270 */
[----:B------:R-:W-:-:S04]  /*08e0*/  SEL R18, RZ, 0x1, !P2 ;  /* 0x00000001ff127807 */ /* 0x000fc80005000000 */
[----:B------:R-:W-:-:S04]  /*08f0*/  LOP3.LUT R16, R18, R16, R17, 0xfe, !PT ;  /* 0x0000001012107212 */ /* 0x000fc800078efe11 */
[----:B------:R-:W-:Y:S01]  /*0900*/  PRMT R27, R16, 0x7610, R27 ;  /* 0x00007610101b7816 */ /* 0x000fe2000000001b */
[----:B------:R-:W-:Y:S06]  /*0910*/  @P1 BRA `(.L_x_75) ;  /* 0xfffffff800281947 */ /* 0x000fec000383ffff */
.L_x_74:
        /* <DEDUP_REMOVED lines=37> */
[C-C-:B------:R-:W-:Y:S01]  /*0b70*/  HSETP2.GT.AND P2, PT, R15.reuse.H0_H0, R6.reuse.H0_H0, PT ;  /* 0x200000060f007234 */ /* 0x140fe20003f44800 */
        /* <DEDUP_REMOVED lines=16> */
.L_x_77:
        /* <DEDUP_REMOVED lines=8> */
[----:B0-----:R-:W-:-:S04]  /*0d00*/  IMAD.WIDE R10, R7, 0x2, R10 ;  /* 0x00000002070a7825 */ /* 0x001fc800078e020a */
[----:B--2---:R-:W-:Y:S02]  /*0d10*/  IMAD.WIDE R14, R7, 0x2, R14 ;  /* 0x00000002070e7825 */ /* 0x004fe400078e020e */
[----:B-1----:R-:W2:Y:S02]  /*0d20*/  LDG.E.U16 R7, desc[UR6][R10.64] ;  /* 0x000000060a077981 */ /* 0x002ea4000c1e1500 */
[C---:B------:R-:W-:Y:S02]  /*0d30*/  IMAD.WIDE R16, R0.reuse, 0x2, R10 ;  /* 0x0000000200107825 */ /* 0x040fe400078e020a */
[----:B------:R-:W2:Y:S02]  /*0d40*/  LDG.E.U16.CONSTANT R20, desc[UR6][R14.64] ;  /* 0x000000060e147981 */ /* 0x000ea4000c1e9500 */
[----:B------:R-:W-:Y:S02]  /*0d50*/  IMAD.WIDE R18, R0, 0x2, R14 ;  /* 0x0000000200127825 */ /* 0x000fe400078e020e */
[----:B------:R-:W3:Y:S04]  /*0d60*/  LDG.E.U16 R16, desc[UR6][R16.64] ;  /* 0x0000000610107981 */ /* 0x000ee8000c1e1500 */
[----:B------:R-:W3:Y:S01]  /*0d70*/  LDG.E.U16.CONSTANT R19, desc[UR6][R18.64] ;  /* 0x0000000612137981 */ /* 0x000ee2000c1e9500 */
[----:B------:R-:W-:-:S02]  /*0d80*/  VIADD R8, R8, 0x2 ;  /* 0x0000000208087836 */ /* 0x000fc40000000000 */
[----:B--2---:R-:W-:-:S05]  /*0d90*/  HADD2 R7, R7.H0_H0, -R20.H0_H0 ;  /* 0xa000001407077230 */ /* 0x004fca0000000800 */
[C-C-:B------:R-:W-:Y:S02]  /*0da0*/  HSETP2.GT.AND P2, PT, R7.reuse.H0_H0, R6.reuse.H0_H0, PT ;  /* 0x2000000607007234 */ /* 0x140fe40003f44800 */
[--C-:B------:R-:W-:Y:S01]  /*0db0*/  HSETP2.GEU.AND P3, PT, R7.H0_H0, -R6.reuse.H0_H0, PT ;  /* 0xa000000607007234 */ /* 0x100fe20003f6e800 */
[----:B---3--:R-:W-:Y:S02]  /*0dc0*/  HADD2 R19, R16.H0_H0, -R19.H0_H0 ;  /* 0xa000001310137230 */ /* 0x008fe40000000800 */
        /* <DEDUP_REMOVED lines=13> */
.L_x_78:
        /* <DEDUP_REMOVED lines=19> */
.L_x_76:
[----:B------:R-:W-:-:S13]  /*0fd0*/  LOP3.LUT P1, RZ, R27, 0xff, RZ, 0xc0, !PT ;  /* 0x000000ff1bff7812 */ /* 0x000fda000782c0ff */
[----:B-1----:R-:W-:Y:S05]  /*0fe0*/  @!P1 EXIT ;  /* 0x000000000000994d */ /* 0x002fea0003800000 */
[----:B------:R-:W0:Y:S01]  /*0ff0*/  LDCU.U8 UR5, c[0x0][0x3a8] ;  /* 0x00007500ff0577ac */ /* 0x000e220008000000 */
[----:B------:R-:W-:Y:S01]  /*1000*/  IMAD.MOV.U32 R8, RZ, RZ, 0x1 ;  /* 0x00000001ff087424 */ /* 0x000fe200078e00ff */
[----:B------:R-:W1:Y:S01]  /*1010*/  LDCU.64 UR8, c[0x0][0x390] ;  /* 0x00007200ff0877ac */ /* 0x000e620008000a00 */
[----:B0-----:R-:W-:Y:S01]  /*1020*/  UPRMT UR5, UR5, 0x8880, URZ ;  /* 0x0000888005057896 */ /* 0x001fe200080000ff */
[----:B-1----:R-:W-:-:S05]  /*1030*/  IADD3 R6, P2, PT, R5, UR8, RZ ;  /* 0x0000000805067c10 */ /* 0x002fca000ff5e0ff */
[----:B------:R-:W-:Y:S02]  /*1040*/  ISETP.NE.AND P1, PT, RZ, UR5, PT ;  /* 0x00000005ff007c0c */ /* 0x000fe4000bf25270 */
[----:B------:R-:W-:-:S05]  /*1050*/  LEA.HI.X.SX32 R7, R5, UR9, 0x1, P2 ;  /* 0x0000000905077c11 */ /* 0x000fca00090f0eff */
[----:B------:R0:W-:Y:S06]  /*1060*/  STG.E.U8 desc[UR6][R6.64], R8 ;  /* 0x0000000806007986 */ /* 0x0001ec000c101106 */
[----:B------:R-:W-:Y:S05]  /*1070*/  @!P1 EXIT ;  /* 0x000000000000994d */ /* 0x000fea0003800000 */
[C---:B------:R-:W-:Y:S01]  /*1080*/  ISETP.GE.U32.AND P1, PT, R2.reuse, 0x10, PT ;  /* 0x000000100200780c */ /* 0x040fe20003f26070 */
[----:B0-----:R-:W-:Y:S01]  /*1090*/  IMAD.MOV.U32 R8, RZ, RZ, RZ ;  /* 0x000000ffff087224 */ /* 0x001fe200078e00ff */
[----:B------:R-:W-:-:S04]  /*10a0*/  LOP3.LUT R6, R2, 0xf, RZ, 0xc0, !PT ;  /* 0x0000000f02067812 */ /* 0x000fc800078ec0ff */
[----:B------:R-:W-:-:S07]  /*10b0*/  ISETP.NE.AND P2, PT, R6, RZ, PT ;  /* 0x000000ff0600720c */ /* 0x000fce0003f45270 */
[----:B------:R-:W-:Y:S06]  /*10c0*/  @!P1 BRA `(.L_x_79) ;  /* 0x0000000400249947 */ /* 0x000fec0003800000 */
[----:B------:R-:W-:Y:S01]  /*10d0*/  LOP3.LUT R8, R2, 0x7ffffff0, RZ, 0xc0, !PT ;  /* 0x7ffffff002087812 */ /* 0x000fe200078ec0ff */
[----:B------:R-:W-:-:S04]  /*10e0*/  IMAD.MOV.U32 R7, RZ, RZ, R5 ;  /* 0x000000ffff077224 */ /* 0x000fc800078e0005 */
[----:B------:R-:W-:-:S07]  /*10f0*/  IMAD.MOV R9, RZ, RZ, -R8 ;  /* 0x000000ffff097224 */ /* 0x000fce00078e0a08 */
.L_x_80:
[----:B0-----:R-:W0:Y:S02]  /*1100*/  LDC.64 R18, c[0x0][0x380] ;  /* 0x0000e000ff127b82 */ /* 0x001e240000000a00 */
[----:B0-----:R-:W-:-:S05]  /*1110*/  IMAD.WIDE R18, R7, 0x2, R18 ;  /* 0x0000000207127825 */ /* 0x001fca00078e0212 */
[----:B------:R0:W2:Y:S02]  /*1120*/  LDG.E.U16.CONSTANT R25, desc[UR6][R18.64] ;  /* 0x0000000612197981 */ /* 0x0000a4000c1e9500 */
[----:B0-----:R-:W-:-:S05]  /*1130*/  IMAD.WIDE R18, R0, 0x2, R18 ;  /* 0x0000000200127825 */ /* 0x001fca00078e0212 */
[----:B------:R-:W3:Y:S01]  /*1140*/  LDG.E.U16.CONSTANT R23, desc[UR6][R18.64] ;  /* 0x0000000612177981 */ /* 0x000ee2000c1e9500 */
[----:B------:R-:W-:-:S05]  /*1150*/  IMAD.WIDE R14, R0, 0x2, R18 ;  /* 0x00000002000e7825 */ /* 0x000fca00078e0212 */
[----:B------:R0:W4:Y:S01]  /*1160*/  LDG.E.U16.CONSTANT R21, desc[UR6][R14.64] ;  /* 0x000000060e157981 */ /* 0x000122000c1e9500 */
[----:B------:R-:W-:-:S05]  /*1170*/  IMAD.WIDE R16, R0, 0x2, R14 ;  /* 0x0000000200107825 */ /* 0x000fca00078e020e */
[----:B------:R1:W5:Y:S01]  /*1180*/  LDG.E.U16.CONSTANT R11, desc[UR6][R16.64] ;  /* 0x00000006100b7981 */ /* 0x000362000c1e9500 */
[----:B0-----:R-:W-:-:S05]  /*1190*/  IMAD.WIDE R14, R0, 0x2, R16 ;  /* 0x00000002000e7825 */ /* 0x001fca00078e0210 */
[----:B------:R-:W5:Y:S01]  /*11a0*/  LDG.E.U16.CONSTANT R10, desc[UR6][R14.64] ;  /* 0x000000060e0a7981 */ /* 0x000f62000c1e9500 */
[C---:B------:R-:W-:Y:S01]  /*11b0*/  IMAD.WIDE R28, R0.reuse, 0x2, R14 ;  /* 0x00000002001c7825 */ /* 0x040fe200078e020e */
[----:B-1----:R-:W0:Y:S04]  /*11c0*/  LDC.64 R16, c[0x0][0x388] ;  /* 0x0000e200ff107b82 */ /* 0x002e280000000a00 */
[----:B------:R1:W5:Y:S02]  /*11d0*/  LDG.E.U16.CONSTANT R27, desc[UR6][R28.64] ;  /* 0x000000061c1b7981 */ /* 0x000364000c1e9500 */
[----:B-1----:R-:W-:-:S05]  /*11e0*/  IMAD.WIDE R28, R0, 0x2, R28 ;  /* 0x00000002001c7825 */ /* 0x002fca00078e021c */
[----:B------:R-:W5:Y:S01]  /*11f0*/  LDG.E.U16.CONSTANT R22, desc[UR6][R28.64] ;  /* 0x000000061c167981 */ /* 0x000f62000c1e9500 */
[----:B------:R-:W-:-:S05]  /*1200*/  IMAD.WIDE R18, R0, 0x2, R28 ;  /* 0x0000000200127825 */ /* 0x000fca00078e021c */
[----:B------:R1:W5:Y:S01]  /*1210*/  LDG.E.U16.CONSTANT R26, desc[UR6][R18.64] ;  /* 0x00000006121a7981 */ /* 0x000362000c1e9500 */
[----:B------:R-:W-:-:S05]  /*1220*/  IMAD.WIDE R14, R0, 0x2, R18 ;  /* 0x00000002000e7825 */ /* 0x000fca00078e0212 */
[----:B------:R0:W5:Y:S01]  /*1230*/  LDG.E.U16.CONSTANT R20, desc[UR6][R14.64] ;  /* 0x000000060e147981 */ /* 0x000162000c1e9500 */
[----:B-1----:R-:W-:-:S04]  /*1240*/  IMAD.WIDE R18, R0, 0x2, R14 ;  /* 0x0000000200127825 */ /* 0x002fc800078e020e */
[----:B0-----:R-:W-:Y:S01]  /*1250*/  IMAD.WIDE R16, R7, 0x2, R16 ;  /* 0x0000000207107825 */ /* 0x001fe200078e0210 */
[----:B------:R0:W5:Y:S03]  /*1260*/  LDG.E.U16.CONSTANT R24, desc[UR6][R18.64] ;  /* 0x0000000612187981 */ /* 0x000166000c1e9500 */
[----:B------:R-:W-:-:S05]  /*1270*/  IMAD.WIDE R14, R0, 0x2, R18 ;  /* 0x00000002000e7825 */ /* 0x000fca00078e0212 */
[----:B------:R1:W5:Y:S01]  /*1280*/  LDG.E.U16.CONSTANT R28, desc[UR6][R14.64] ;  /* 0x000000060e1c7981 */ /* 0x000362000c1e9500 */
[----:B0-----:R-:W-:-:S05]  /*1290*/  IMAD.WIDE R18, R0, 0x2, R14 ;  /* 0x0000000200127825 */ /* 0x001fca00078e020e */
[----:B------:R0:W5:Y:S01]  /*12a0*/  LDG.E.U16.CONSTANT R29, desc[UR6][R18.64] ;  /* 0x00000006121d7981 */ /* 0x000162000c1e9500 */
[----:B-1----:R-:W-:-:S04]  /*12b0*/  IMAD.WIDE R14, R0, 0x2, R16 ;  /* 0x00000002000e7825 */ /* 0x002fc800078e0210 */
[C---:B0-----:R-:W-:Y:S01]  /*12c0*/  IMAD.WIDE R18, R0.reuse, 0x2, R18 ;  /* 0x0000000200127825 */ /* 0x041fe200078e0212 */
[----:B--2---:R0:W-:Y:S03]  /*12d0*/  STG.E.U16 desc[UR6][R16.64], R25 ;  /* 0x0000001910007986 */ /* 0x0041e6000c101506 */
[C---:B0-----:R-:W-:Y:S01]  /*12e0*/  IMAD.WIDE R16, R0.reuse, 0x2, R14 ;  /* 0x0000000200107825 */ /* 0x041fe200078e020e */
[----:B---3--:R0:W-:Y:S04]  /*12f0*/  STG.E.U16 desc[UR6][R14.64], R23 ;  /* 0x000000170e007986 */ /* 0x0081e8000c101506 */
[----:B----4-:R1:W-:Y:S04]  /*1300*/  STG.E.U16 desc[UR6][R16.64], R21 ;  /* 0x0000001510007986 */ /* 0x0103e8000c101506 */
[----:B0-----:R0:W2:Y:S01]  /*1310*/  LDG.E.U16.CONSTANT R23, desc[UR6][R18.64] ;  /* 0x0000000612177981 */ /* 0x0010a2000c1e9500 */
[----:B------:R-:W-:-:S04]  /*1320*/  IMAD.WIDE R14, R0, 0x2, R16 ;  /* 0x00000002000e7825 */ /* 0x000fc800078e0210 */
[----:B0-----:R-:W-:-:S05]  /*1330*/  IMAD.WIDE R18, R0, 0x2, R18 ;  /* 0x0000000200127825 */ /* 0x001fca00078e0212 */
[----:B-1----:R0:W3:Y:S01]  /*1340*/  LDG.E.U16.CONSTANT R21, desc[UR6][R18.64] ;  /* 0x0000000612157981 */ /* 0x0020e2000c1e9500 */
[----:B------:R-:W-:-:S03]  /*1350*/  IMAD.WIDE R16, R0, 0x2, R18 ;  /* 0x0000000200107825 */ /* 0x000fc600078e0212 */
[----:B-----5:R1:W-:Y:S04]  /*1360*/  STG.E.U16 desc[UR6][R14.64], R11 ;  /* 0x0000000b0e007986 */ /* 0x0203e8000c101506 */
[----:B------:R-:W4:Y:S01]  /*1370*/  LDG.E.U16.CONSTANT R25, desc[UR6][R16.64] ;  /* 0x0000000610197981 */ /* 0x000f22000c1e9500 */
[----:B0-----:R-:W-:-:S05]  /*1380*/  IMAD.WIDE R18, R0, 0x2, R16 ;  /* 0x0000000200127825 */ /* 0x001fca00078e0210 */
[----:B-1----:R0:W5:Y:S01]  /*1390*/  LDG.E.U16.CONSTANT R11, desc[UR6][R18.64] ;  /* 0x00000006120b7981 */ /* 0x002162000c1e9500 */
[----:B------:R-:W-:-:S05]  /*13a0*/  IMAD.WIDE R14, R0, 0x2, R14 ;  /* 0x00000002000e7825 */ /* 0x000fca00078e020e */
[----:B------:R1:W-:Y:S02]  /*13b0*/  STG.E.U16 desc[UR6][R14.64], R10 ;  /* 0x0000000a0e007986 */ /* 0x0003e4000c101506 */
[----:B-1----:R-:W-:-:S04]  /*13c0*/  IMAD.WIDE R14, R0, 0x2, R14 ;  /* 0x00000002000e7825 */ /* 0x002fc800078e020e */
[C---:B0-----:R-:W-:Y:S01]  /*13d0*/  IMAD.WIDE R18, R0.reuse, 0x2, R14 ;  /* 0x0000000200127825 */ /* 0x041fe200078e020e */
[----:B------:R-:W-:Y:S03]  /*13e0*/  STG.E.U16 desc[UR6][R14.64], R27 ;  /* 0x0000001b0e007986 */ /* 0x000fe6000c101506 */
[C---:B------:R-:W-:Y:S01]  /*13f0*/  IMAD.WIDE R16, R0.reuse, 0x2, R18 ;  /* 0x0000000200107825 */ /* 0x040fe200078e0212 */
[----:B------:R0:W-:Y:S03]  /*1400*/  STG.E.U16 desc[UR6][R18.64], R22 ;  /* 0x0000001612007986 */ /* 0x0001e6000c101506 */
[C---:B0-----:R-:W-:Y:S01]  /*1410*/  IMAD.WIDE R18, R0.reuse, 0x2, R16 ;  /* 0x0000000200127825 */ /* 0x041fe200078e0210 */
[----:B------:R0:W-:Y:S03]  /*1420*/  STG.E.U16 desc[UR6][R16.64], R26 ;  /* 0x0000001a10007986 */ /* 0x0001e6000c101506 */
[C---:B------:R-:W-:Y:S01]  /*1430*/  IMAD.WIDE R14, R0.reuse, 0x2, R18 ;  /* 0x00000002000e7825 */ /* 0x040fe200078e0212 */
[----:B------:R1:W-:Y:S03]  /*1440*/  STG.E.U16 desc[UR6][R18.64], R20 ;  /* 0x0000001412007986 */ /* 0x0003e6000c101506 */
[----:B0-----:R-:W-:-:S04]  /*1450*/  IMAD.WIDE R16, R0, 0x2, R14 ;  /* 0x0000000200107825 */ /* 0x001fc800078e020e */
[C---:B-1----:R-:W-:Y:S01]  /*1460*/  IMAD.WIDE R18, R0.reuse, 0x2, R16 ;  /* 0x0000000200127825 */ /* 0x042fe200078e0210 */
[----:B------:R0:W-:Y:S03]  /*1470*/  STG.E.U16 desc[UR6][R14.64], R24 ;  /* 0x000000180e007986 */ /* 0x0001e6000c101506 */
[C---:B------:R-:W-:Y:S01]  /*1480*/  IMAD.WIDE R26, R0.reuse, 0x2, R18 ;  /* 0x00000002001a7825 */ /* 0x040fe200078e0212 */
[----:B------:R1:W-:Y:S03]  /*1490*/  STG.E.U16 desc[UR6][R16.64], R28 ;  /* 0x0000001c10007986 */ /* 0x0003e6000c101506 */
[C---:B0-----:R-:W-:Y:S01]  /*14a0*/  IMAD.WIDE R14, R0.reuse, 0x2, R26 ;  /* 0x00000002000e7825 */ /* 0x041fe200078e021a */
[----:B------:R0:W-:Y:S03]  /*14b0*/  STG.E.U16 desc[UR6][R18.64], R29 ;  /* 0x0000001d12007986 */ /* 0x0001e6000c101506 */
[----:B-1----:R-:W-:-:S04]  /*14c0*/  IMAD.WIDE R16, R0, 0x2, R14 ;  /* 0x0000000200107825 */ /* 0x002fc800078e020e */
[----:B0-----:R-:W-:-:S04]  /*14d0*/  IMAD.WIDE R18, R0, 0x2, R16 ;  /* 0x0000000200127825 */ /* 0x001fc800078e0210 */
[----:B------:R-:W-:-:S05]  /*14e0*/  VIADD R9, R9, 0x10 ;  /* 0x0000001009097836 */ /* 0x000fca0000000000 */
[----:B------:R-:W-:Y:S01]  /*14f0*/  ISETP.NE.AND P1, PT, R9, RZ, PT ;  /* 0x000000ff0900720c */ /* 0x000fe20003f25270 */
[----:B------:R-:W-:Y:S01]  /*1500*/  IMAD R7, R0, 0x10, R7 ;  /* 0x0000001000077824 */ /* 0x000fe200078e0207 */
[----:B--2---:R0:W-:Y:S04]  /*1510*/  STG.E.U16 desc[UR6][R26.64], R23 ;  /* 0x000000171a007986 */ /* 0x0041e8000c101506 */
[----:B---3--:R0:W-:Y:S04]  /*1520*/  STG.E.U16 desc[UR6][R14.64], R21 ;  /* 0x000000150e007986 */ /* 0x0081e8000c101506 */
[----:B----4-:R0:W-:Y:S04]  /*1530*/  STG.E.U16 desc[UR6][R16.64], R25 ;  /* 0x0000001910007986 */ /* 0x0101e8000c101506 */
[----:B-----5:R0:W-:Y:S01]  /*1540*/  STG.E.U16 desc[UR6][R18.64], R11 ;  /* 0x0000000b12007986 */ /* 0x0201e2000c101506 */
[----:B------:R-:W-:Y:S05]  /*1550*/  @P1 BRA `(.L_x_80) ;  /* 0xfffffff800e81947 */ /* 0x000fea000383ffff */
.L_x_79:
[----:B------:R-:W-:Y:S05]  /*1560*/  @!P2 EXIT ;  /* 0x000000000000a94d */ /* 0x000fea0003800000 */
[----:B------:R-:W-:-:S13]  /*1570*/  ISETP.GE.U32.AND P1, PT, R6, 0x8, PT ;  /* 0x000000080600780c */ /* 0x000fda0003f26070 */
[----:B------:R-:W-:Y:S05]  /*1580*/  @!P1 BRA `(.L_x_81) ;  /* 0x0000000000909947 */ /* 0x000fea0003800000 */
[----:B0-----:R-:W0:Y:S01]  /*1590*/  LDC.64 R26, c[0x0][0x380] ;  /* 0x0000e000ff1a7b82 */ /* 0x001e220000000a00 */
[----:B------:R-:W-:-:S04]  /*15a0*/  IMAD R16, R0, R8, R5 ;  /* 0x0000000800107224 */ /* 0x000fc800078e0205 */
[----:B0-----:R-:W-:-:S05]  /*15b0*/  IMAD.WIDE R26, R16, 0x2, R26 ;  /* 0x00000002101a7825 */ /* 0x001fca00078e021a */
[----:B------:R0:W2:Y:S01]  /*15c0*/  LDG.E.U16.CONSTANT R17, desc[UR6][R26.64] ;  /* 0x000000061a117981 */ /* 0x0000a2000c1e9500 */
[----:B------:R-:W-:-:S04]  /*15d0*/  IMAD.WIDE R20, R0, 0x2, R26 ;  /* 0x0000000200147825 */ /* 0x000fc800078e021a */
[C---:B------:R-:W-:Y:S02]  /*15e0*/  IMAD.WIDE R24, R0.reuse, 0x2, R20 ;  /* 0x0000000200187825 */ /* 0x040fe400078e0214 */
[----:B------:R-:W3:Y:S01]  /*15f0*/  LDG.E.U16.CONSTANT R21, desc[UR6][R20.64] ;  /* 0x0000000614157981 */ /* 0x000ee2000c1e9500 */
[----:B0-----:R-:W0:Y:S01]  /*1600*/  LDC.64 R26, c[0x0][0x388] ;  /* 0x0000e200ff1a7b82 */ /* 0x001e220000000a00 */
[C---:B------:R-:W-:Y:S02]  /*1610*/  IMAD.WIDE R6, R0.reuse, 0x2, R24 ;  /* 0x0000000200067825 */ /* 0x040fe400078e0218 */
[----:B------:R-:W4:Y:S02]  /*1620*/  LDG.E.U16.CONSTANT R25, desc[UR6][R24.64] ;  /* 0x0000000618197981 */ /* 0x000f24000c1e9500 */
[C---:B------:R-:W-:Y:S02]  /*1630*/  IMAD.WIDE R22, R0.reuse, 0x2, R6 ;  /* 0x0000000200167825 */ /* 0x040fe400078e0206 */
[----:B------:R-:W5:Y:S02]  /*1640*/  LDG.E.U16.CONSTANT R6, desc[UR6][R6.64] ;  /* 0x0000000606067981 */ /* 0x000f64000c1e9500 */
[----:B------:R-:W-:-:S05]  /*1650*/  IMAD.WIDE R18, R0, 0x2, R22 ;  /* 0x0000000200127825 */ /* 0x000fca00078e0216 */
[----:B------:R-:W5:Y:S01]  /*1660*/  LDG.E.U16.CONSTANT R9, desc[UR6][R18.64] ;  /* 0x0000000612097981 */ /* 0x000f62000c1e9500 */
[----:B------:R-:W-:-:S03]  /*1670*/  IMAD.WIDE R14, R0, 0x2, R18 ;  /* 0x00000002000e7825 */ /* 0x000fc600078e0212 */
[----:B------:R1:W5:Y:S01]  /*1680*/  LDG.E.U16.CONSTANT R7, desc[UR6][R22.64] ;  /* 0x0000000616077981 */ /* 0x000362000c1e9500 */
[----:B------:R-:W-:-:S03]  /*1690*/  IMAD.WIDE R10, R0, 0x2, R14 ;  /* 0x00000002000a7825 */ /* 0x000fc600078e020e */
[----:B------:R-:W5:Y:S04]  /*16a0*/  LDG.E.U16.CONSTANT R29, desc[UR6][R14.64] ;  /* 0x000000060e1d7981 */ /* 0x000f68000c1e9500 */
[----:B------:R1:W5:Y:S01]  /*16b0*/  LDG.E.U16.CONSTANT R28, desc[UR6][R10.64] ;  /* 0x000000060a1c7981 */ /* 0x000362000c1e9500 */
[----:B0-----:R-:W-:-:S04]  /*16c0*/  IMAD.WIDE R26, R16, 0x2, R26 ;  /* 0x00000002101a7825 */ /* 0x001fc800078e021a */
[----:B-1----:R-:W-:-:S04]  /*16d0*/  IMAD.WIDE R22, R0, 0x2, R26 ;  /* 0x0000000200167825 */ /* 0x002fc800078e021a */
[----:B------:R-:W-:-:S04]  /*16e0*/  IMAD.WIDE R10, R0, 0x2, R22 ;  /* 0x00000002000a7825 */ /* 0x000fc800078e0216 */
[----:B------:R-:W-:-:S04]  /*16f0*/  IMAD.WIDE R14, R0, 0x2, R10 ;  /* 0x00000002000e7825 */ /* 0x000fc800078e020a */
[----:B------:R-:W-:Y:S01]  /*1700*/  VIADD R8, R8, 0x8 ;  /* 0x0000000808087836 */ /* 0x000fe20000000000 */
[----:B--2---:R0:W-:Y:S02]  /*1710*/  STG.E.U16 desc[UR6][R26.64], R17 ;  /* 0x000000111a007986 */ /* 0x0041e4000c101506 */
[C---:B0-----:R-:W-:Y:S02]  /*1720*/  IMAD.WIDE R16, R0.reuse, 0x2, R14 ;  /* 0x0000000200107825 */ /* 0x041fe400078e020e */
[----:B---3--:R0:W-:Y:S02]  /*1730*/  STG.E.U16 desc[UR6][R22.64], R21 ;  /* 0x0000001516007986 */ /* 0x0081e4000c101506 */
[C---:B------:R-:W-:Y:S02]  /*1740*/  IMAD.WIDE R18, R0.reuse, 0x2, R16 ;  /* 0x0000000200127825 */ /* 0x040fe400078e0210 */
[----:B----4-:R1:W-:Y:S02]  /*1750*/  STG.E.U16 desc[UR6][R10.64], R25 ;  /* 0x000000190a007986 */ /* 0x0103e4000c101506 */
[----:B0-----:R-:W-:-:S02]  /*1760*/  IMAD.WIDE R20, R0, 0x2, R18 ;  /* 0x0000000200147825 */ /* 0x001fc400078e0212 */
[----:B-----5:R2:W-:Y:S02]  /*1770*/  STG.E.U16 desc[UR6][R14.64], R6 ;  /* 0x000000060e007986 */ /* 0x0205e4000c101506 */
[----:B-1----:R-:W-:Y:S02]  /*1780*/  IMAD.WIDE R24, R0, 0x2, R20 ;  /* 0x0000000200187825 */ /* 0x002fe400078e0214 */
[----:B------:R2:W-:Y:S04]  /*1790*/  STG.E.U16 desc[UR6][R16.64], R7 ;  /* 0x0000000710007986 */ /* 0x0005e8000c101506 */
[----:B------:R2:W-:Y:S04]  /*17a0*/  STG.E.U16 desc[UR6][R18.64], R9 ;  /* 0x0000000912007986 */ /* 0x0005e8000c101506 */
[----:B------:R2:W-:Y:S04]  /*17b0*/  STG.E.U16 desc[UR6][R20.64], R29 ;  /* 0x0000001d14007986 */ /* 0x0005e8000c101506 */
[----:B------:R2:W-:Y:S02]  /*17c0*/  STG.E.U16 desc[UR6][R24.64], R28 ;  /* 0x0000001c18007986 */ /* 0x0005e4000c101506 */
.L_x_81:
[----:B------:R-:W-:Y:S05]  /*17d0*/  @!P0 EXIT ;  /* 0x000000000000894d */ /* 0x000fea0003800000 */
[----:B------:R-:W-:Y:S02]  /*17e0*/  ISETP.GE.U32.AND P0, PT, R4, 0x4, PT ;  /* 0x000000040400780c */ /* 0x000fe40003f06070 */
[----:B------:R-:W-:-:S04]  /*17f0*/  LOP3.LUT R2, R2, 0x3, RZ, 0xc0, !PT ;  /* 0x0000000302027812 */ /* 0x000fc800078ec0ff */
[----:B------:R-:W-:-:S07]  /*1800*/  ISETP.NE.AND P1, PT, R2, RZ, PT ;  /* 0x000000ff0200720c */ /* 0x000fce0003f25270 */
[----:B------:R-:W-:Y:S06]  /*1810*/  @!P0 BRA `(.L_x_82) ;  /* 0x0000000000508947 */ /* 0x000fec0003800000 */
[----:B--2---:R-:W1:Y:S01]  /*1820*/  LDC.64 R6, c[0x0][0x380] ;  /* 0x0000e000ff067b82 */ /* 0x004e620000000a00 */
[----:B------:R-:W-:-:S07]  /*1830*/  IMAD R9, R0, R8, R5 ;  /* 0x0000000800097224 */ /* 0x000fce00078e0205 */
[----:B------:R-:W2:Y:S01]  /*1840*/  LDC.64 R4, c[0x0][0x388] ;  /* 0x0000e200ff047b82 */ /* 0x000ea20000000a00 */
[----:B-1----:R-:W-:-:S04]  /*1850*/  IMAD.WIDE R6, R9, 0x2, R6 ;  /* 0x0000000209067825 */ /* 0x002fc800078e0206 */
[C---:B0-----:R-:W-:Y:S02]  /*1860*/  IMAD.WIDE R14, R0.reuse, 0x2, R6 ;  /* 0x00000002000e7825 */ /* 0x041fe400078e0206 */
[----:B------:R-:W3:Y:S02]  /*1870*/  LDG.E.U16.CONSTANT R7, desc[UR6][R6.64] ;  /* 0x0000000606077981 */ /* 0x000ee4000c1e9500 */
[C---:B------:R-:W-:Y:S02]  /*1880*/  IMAD.WIDE R18, R0.reuse, 0x2, R14 ;  /* 0x0000000200127825 */ /* 0x040fe400078e020e */
[----:B------:R-:W4:Y:S02]  /*1890*/  LDG.E.U16.CONSTANT R15, desc[UR6][R14.64] ;  /* 0x000000060e0f7981 */ /* 0x000f24000c1e9500 */
[----:B------:R-:W-:Y:S02]  /*18a0*/  IMAD.WIDE R22, R0, 0x2, R18 ;  /* 0x0000000200167825 */ /* 0x000fe400078e0212 */
[----:B------:R-:W5:Y:S04]  /*18b0*/  LDG.E.U16.CONSTANT R19, desc[UR6][R18.64] ;  /* 0x0000000612137981 */ /* 0x000f68000c1e9500 */
[----:B------:R-:W5:Y:S01]  /*18c0*/  LDG.E.U16.CONSTANT R23, desc[UR6][R22.64] ;  /* 0x0000000616177981 */ /* 0x000f62000c1e9500 */
[----:B--2---:R-:W-:-:S04]  /*18d0*/  IMAD.WIDE R4, R9, 0x2, R4 ;  /* 0x0000000209047825 */ /* 0x004fc800078e0204 */
[----:B------:R-:W-:-:S04]  /*18e0*/  IMAD.WIDE R10, R0, 0x2, R4 ;  /* 0x00000002000a7825 */ /* 0x000fc800078e0204 */
[----:B------:R-:W-:-:S04]  /*18f0*/  IMAD.WIDE R16, R0, 0x2, R10 ;  /* 0x0000000200107825 */ /* 0x000fc800078e020a */
[----:B------:R-:W-:-:S04]  /*1900*/  IMAD.WIDE R20, R0, 0x2, R16 ;  /* 0x0000000200147825 */ /* 0x000fc800078e0210 */
[----:B------:R-:W-:Y:S01]  /*1910*/  VIADD R8, R8, 0x4 ;  /* 0x0000000408087836 */ /* 0x000fe20000000000 */
[----:B---3--:R1:W-:Y:S04]  /*1920*/  STG.E.U16 desc[UR6][R4.64], R7 ;  /* 0x0000000704007986 */ /* 0x0083e8000c101506 */
[----:B----4-:R1:W-:Y:S04]  /*1930*/  STG.E.U16 desc[UR6][R10.64], R15 ;  /* 0x0000000f0a007986 */ /* 0x0103e8000c101506 */
[----:B-----5:R1:W-:Y:S04]  /*1940*/  STG.E.U16 desc[UR6][R16.64], R19 ;  /* 0x0000001310007986 */ /* 0x0203e8000c101506 */
[----:B------:R1:W-:Y:S02]  /*1950*/  STG.E.U16 desc[UR6][R20.64], R23 ;  /* 0x0000001714007986 */ /* 0x0003e4000c101506 */
.L_x_82:
[----:B------:R-:W-:Y:S05]  /*1960*/  @!P1 EXIT ;  /* 0x000000000000994d */ /* 0x000fea0003800000 */
[----:B01----:R-:W0:Y:S01]  /*1970*/  LDC.64 R10, c[0x0][0x380] ;  /* 0x0000e000ff0a7b82 */ /* 0x003e220000000a00 */
[----:B------:R-:W-:-:S04]  /*1980*/  IMAD R8, R8, R13, RZ ;  /* 0x0000000d08087224 */ /* 0x000fc800078e02ff */
[----:B------:R-:W-:Y:S02]  /*1990*/  IMAD R8, R8, R12, R3 ;  /* 0x0000000c08087224 */ /* 0x000fe400078e0203 */
[----:B------:R-:W-:Y:S01]  /*19a0*/  IMAD.MOV R12, RZ, RZ, -R2 ;  /* 0x000000ffff0c7224 */ /* 0x000fe200078e0a02 */
[----:B--2---:R-:W1:Y:S01]  /*19b0*/  LDC.64 R6, c[0x0][0x388] ;  /* 0x0000e200ff067b82 */ /* 0x004e620000000a00 */
[----:B------:R-:W-:-:S07]  /*19c0*/  VIADD R9, R8, UR4 ;  /* 0x0000000408097c36 */ /* 0x000fce0008000000 */
.L_x_83:
[----:B0-2---:R-:W-:-:S06]  /*19d0*/  IMAD.WIDE R4, R9, 0x2, R10 ;  /* 0x0000000209047825 */ /* 0x005fcc00078e020a */
[----:B------:R-:W2:Y:S01]  /*19e0*/  LDG.E.U16.CONSTANT R5, desc[UR6][R4.64] ;  /* 0x0000000604057981 */ /* 0x000ea2000c1e9500 */
[----:B-1----:R-:W-:-:S04]  /*19f0*/  IMAD.WIDE R2, R9, 0x2, R6 ;  /* 0x0000000209027825 */ /* 0x002fc800078e0206 */
[----:B------:R-:W-:Y:S02]  /*1a00*/  VIADD R12, R12, 0x1 ;  /* 0x000000010c0c7836 */ /* 0x000fe40000000000 */
[----:B------:R-:W-:-:S03]  /*1a10*/  IMAD.IADD R9, R0, 0x1, R9 ;  /* 0x0000000100097824 */ /* 0x000fc600078e0209 */
[----:B------:R-:W-:Y:S01]  /*1a20*/  ISETP.NE.AND P0, PT, R12, RZ, PT ;  /* 0x000000ff0c00720c */ /* 0x000fe20003f05270 */
[----:B--2---:R2:W-:-:S12]  /*1a30*/  STG.E.U16 desc[UR6][R2.64], R5 ;  /* 0x0000000502007986 */ /* 0x0045d8000c101506 */
[----:B------:R-:W-:Y:S05]  /*1a40*/  @P0 BRA `(.L_x_83) ;  /* 0xfffffffc00e00947 */ /* 0x000fea000383ffff */
[----:B------:R-:W-:Y:S05]  /*1a50*/  EXIT ;  /* 0x000000000000794d */ /* 0x000fea0003800000 */
.L_x_84:
        /* <DEDUP_REMOVED lines=10> */
.L_x_90:


//--------------------- .nv.shared.reserved.0     --------------------------
	.section	.nv.shared.reserved.0,"aw",@nobits
	.weak		__nv_reservedSMEM_offset_0_alias
	.size		__nv_reservedSMEM_offset_0_alias, 0, 64
	.other		__nv_reservedSMEM_offset_0_alias,@"STO_CUDA_RESERVED_SHARED STV_DEFAULT"
__nv_reservedSMEM_offset_0_alias:
	.zero		0
	.zero		64


//--------------------- .nv.constant0.maxPool2d_kernel --------------------------
	.section	.nv.constant0.maxPool2d_kernel,"a",@progbits
	.sectionflags	@""
	.align	4
.nv.constant0.maxPool2d_kernel:
	.zero		952


//--------------------- .nv.constant0.updateOutput_kernel --------------------------
	.section	.nv.constant0.updateOutput_kernel,"a",@progbits
	.sectionflags	@""
	.align	4
.nv.constant0.updateOutput_kernel:
	.zero		933


//--------------------- .nv.constant0.genXMatrix_kernel --------------------------
	.section	.nv.constant0.genXMatrix_kernel,"a",@progbits
	.sectionflags	@""
	.align	4
.nv.constant0.genXMatrix_kernel:
	.zero		944


//--------------------- .nv.constant0.changePropagation_kernel --------------------------
	.section	.nv.constant0.changePropagation_kernel,"a",@progbits
	.sectionflags	@""
	.align	4
.nv.constant0.changePropagation_kernel:
	.zero		928


//--------------------- .nv.constant0._Z22changeDetection_kernelPK6__halfPS_Pbiiiiifb --------------------------
	.section	.nv.constant0._Z22changeDetection_kernelPK6__halfPS_Pbiiiiifb,"a",@progbits
	.sectionflags	@""
	.align	4
.nv.constant0._Z22changeDetection_kernelPK6__halfPS_Pbiiiiifb:
	.zero		945


//--------------------- .nv.constant0._Z26changeDetection_1x1_kernelPK6__halfPS_Pbiiifb --------------------------
	.section	.nv.constant0._Z26changeDetection_1x1_kernelPK6__halfPS_Pbiiifb,"a",@progbits
	.sectionflags	@""
	.align	4
.nv.constant0._Z26changeDetection_1x1_kernelPK6__halfPS_Pbiiifb:
	.zero		937


//--------------------- SYMBOLS --------------------------

	.type		.nv.reservedSmem.offset0,@object
	.size		.nv.reservedSmem.offset0,0x4
